	.target	sm_90a

	.elftype	@"ET_EXEC"


//--------------------- .note.nv.tkinfo           --------------------------
	.section	.note.nv.tkinfo,"",@"SHT_NOTE"
	.sectionflags	@"SHF_NOTE_NV_TKINFO"
	.tkinfo
        /*0018*/ 	.word	0x00000002
        /*0030*/ 	.string	""
        /*0030*/ 	.string	"ptxas"
        /*0030*/ 	.string	"Cuda compilation tools, release 13.0, V13.0.88"
        /*0030*/ 	.string	"Build cuda_13.0.r13.0/compiler.36424714_0"
        /*0030*/ 	.string	"-v  -suppress-debug-info  -lineinfo  -arch sm_90a "



//--------------------- .note.nv.cuinfo           --------------------------
	.section	.note.nv.cuinfo,"",@"SHT_NOTE"
	.sectionflags	@"SHF_NOTE_NV_CUINFO"
        /*0018*/ 	.short	0x0002
        /*001a*/ 	.short	0x005a
        /*001c*/ 	.short	0x0082
	.zero		2


//--------------------- .nv.info                  --------------------------
	.section	.nv.info,"",@"SHT_CUDA_INFO"
	.align	4


	//----- nvinfo : EIATTR_REGCOUNT
	.align		4
        /*0000*/ 	.byte	0x04, 0x2f
        /*0002*/ 	.short	(.L_1 - .L_0)
	.align		4
.L_0:
        /*0004*/ 	.word	index@(matmul_kernel)
        /*0008*/ 	.word	0x000000f0


	//----- nvinfo : EIATTR_FRAME_SIZE
	.align		4
.L_1:
        /*000c*/ 	.byte	0x04, 0x11
        /*000e*/ 	.short	(.L_3 - .L_2)
	.align		4
.L_2:
        /*0010*/ 	.word	index@(matmul_kernel)
        /*0014*/ 	.word	0x00000000


	//----- nvinfo : EIATTR_MIN_STACK_SIZE
	.align		4
.L_3:
        /*0018*/ 	.byte	0x04, 0x12
        /*001a*/ 	.short	(.L_5 - .L_4)
	.align		4
.L_4:
        /*001c*/ 	.word	index@(matmul_kernel)
        /*0020*/ 	.word	0x00000000
.L_5:


//--------------------- .nv.compat                --------------------------
	.section	.nv.compat,"",@"SHT_CUDA_COMPAT_INFO"
	.align	4
        /*0000*/ 	.byte	0x02, 0x09, 0x01, 0x00, 0x02, 0x02, 0x01, 0x00, 0x02, 0x05, 0x05, 0x00, 0x03, 0x07, 0x01, 0x01
        /*0010*/ 	.byte	0x02, 0x03, 0x00, 0x00, 0x02, 0x06, 0x01, 0x00, 0x04, 0x0b, 0x08, 0x00, 0x00, 0x00, 0x00, 0x00
        /*0020*/ 	.byte	0x00, 0x00, 0x00, 0x00


//--------------------- .nv.info.matmul_kernel    --------------------------
	.section	.nv.info.matmul_kernel,"",@"SHT_CUDA_INFO"
	.sectionflags	@""
	.align	4


	//----- nvinfo : EIATTR_CUDA_API_VERSION
	.align		4
        /*0000*/ 	.byte	0x04, 0x37
        /*0002*/ 	.short	(.L_7 - .L_6)
.L_6:
        /*0004*/ 	.word	0x00000082


	//----- nvinfo : EIATTR_KPARAM_INFO
	.align		4
.L_7:
        /*0008*/ 	.byte	0x04, 0x17
        /*000a*/ 	.short	(.L_9 - .L_8)
.L_8:
        /*000c*/ 	.word	0x00000000
        /*0010*/ 	.short	0x000d
        /*0012*/ 	.short	0x0048
        /*0014*/ 	.byte	0x00, 0xf4, 0x21, 0x00


	//----- nvinfo : EIATTR_KPARAM_INFO
	.align		4
.L_9:
        /*0018*/ 	.byte	0x04, 0x17
        /*001a*/ 	.short	(.L_11 - .L_10)
.L_10:
        /*001c*/ 	.word	0x00000000
        /*0020*/ 	.short	0x000c
        /*0022*/ 	.short	0x0040
        /*0024*/ 	.byte	0x00, 0xf4, 0x21, 0x00


	//----- nvinfo : EIATTR_KPARAM_INFO
	.align		4
.L_11:
        /*0028*/ 	.byte	0x04, 0x17
        /*002a*/ 	.short	(.L_13 - .L_12)
.L_12:
        /*002c*/ 	.word	0x00000000
        /*0030*/ 	.short	0x000b
        /*0032*/ 	.short	0x0038
        /*0034*/ 	.byte	0x00, 0xf0, 0x11, 0x00


	//----- nvinfo : EIATTR_KPARAM_INFO
	.align		4
.L_13:
        /*0038*/ 	.byte	0x04, 0x17
        /*003a*/ 	.short	(.L_15 - .L_14)
.L_14:
        /*003c*/ 	.word	0x00000000
        /*0040*/ 	.short	0x000a
        /*0042*/ 	.short	0x0034
        /*0044*/ 	.byte	0x00, 0xf0, 0x11, 0x00


	//----- nvinfo : EIATTR_KPARAM_INFO
	.align		4
.L_15:
        /*0048*/ 	.byte	0x04, 0x17
        /*004a*/ 	.short	(.L_17 - .L_16)
.L_16:
        /*004c*/ 	.word	0x00000000
        /*0050*/ 	.short	0x0009
        /*0052*/ 	.short	0x0030
        /*0054*/ 	.byte	0x00, 0xf0, 0x11, 0x00


	//----- nvinfo : EIATTR_KPARAM_INFO
	.align		4
.L_17:
        /*0058*/ 	.byte	0x04, 0x17
        /*005a*/ 	.short	(.L_19 - .L_18)
.L_18:
        /*005c*/ 	.word	0x00000000
        /*0060*/ 	.short	0x0008
        /*0062*/ 	.short	0x002c
        /*0064*/ 	.byte	0x00, 0xf0, 0x11, 0x00


	//----- nvinfo : EIATTR_KPARAM_INFO
	.align		4
.L_19:
        /*0068*/ 	.byte	0x04, 0x17
        /*006a*/ 	.short	(.L_21 - .L_20)
.L_20:
        /*006c*/ 	.word	0x00000000
        /*0070*/ 	.short	0x0007
        /*0072*/ 	.short	0x0028
        /*0074*/ 	.byte	0x00, 0xf0, 0x11, 0x00


	//----- nvinfo : EIATTR_KPARAM_INFO
	.align		4
.L_21:
        /*0078*/ 	.byte	0x04, 0x17
        /*007a*/ 	.short	(.L_23 - .L_22)
.L_22:
        /*007c*/ 	.word	0x00000000
        /*0080*/ 	.short	0x0006
        /*0082*/ 	.short	0x0024
        /*0084*/ 	.byte	0x00, 0xf0, 0x11, 0x00


	//----- nvinfo : EIATTR_KPARAM_INFO
	.align		4
.L_23:
        /*0088*/ 	.byte	0x04, 0x17
        /*008a*/ 	.short	(.L_25 - .L_24)
.L_24:
        /*008c*/ 	.word	0x00000000
        /*0090*/ 	.short	0x0005
        /*0092*/ 	.short	0x0020
        /*0094*/ 	.byte	0x00, 0xf0, 0x11, 0x00


	//----- nvinfo : EIATTR_KPARAM_INFO
	.align		4
.L_25:
        /*0098*/ 	.byte	0x04, 0x17
        /*009a*/ 	.short	(.L_27 - .L_26)
.L_26:
        /*009c*/ 	.word	0x00000000
        /*00a0*/ 	.short	0x0004
        /*00a2*/ 	.short	0x001c
        /*00a4*/ 	.byte	0x00, 0xf0, 0x11, 0x00


	//----- nvinfo : EIATTR_KPARAM_INFO
	.align		4
.L_27:
        /*00a8*/ 	.byte	0x04, 0x17
        /*00aa*/ 	.short	(.L_29 - .L_28)
.L_28:
        /*00ac*/ 	.word	0x00000000
        /*00b0*/ 	.short	0x0003
        /*00b2*/ 	.short	0x0018
        /*00b4*/ 	.byte	0x00, 0xf0, 0x11, 0x00


	//----- nvinfo : EIATTR_KPARAM_INFO
	.align		4
.L_29:
        /*00b8*/ 	.byte	0x04, 0x17
        /*00ba*/ 	.short	(.L_31 - .L_30)
.L_30:
        /*00bc*/ 	.word	0x00000000
        /*00c0*/ 	.short	0x0002
        /*00c2*/ 	.short	0x0010
        /*00c4*/ 	.byte	0x00, 0xf4, 0x21, 0x00


	//----- nvinfo : EIATTR_KPARAM_INFO
	.align		4
.L_31:
        /*00c8*/ 	.byte	0x04, 0x17
        /*00ca*/ 	.short	(.L_33 - .L_32)
.L_32:
        /*00cc*/ 	.word	0x00000000
        /*00d0*/ 	.short	0x0001
        /*00d2*/ 	.short	0x0008
        /*00d4*/ 	.byte	0x00, 0xf4, 0x21, 0x00


	//----- nvinfo : EIATTR_KPARAM_INFO
	.align		4
.L_33:
        /*00d8*/ 	.byte	0x04, 0x17
        /*00da*/ 	.short	(.L_35 - .L_34)
.L_34:
        /*00dc*/ 	.word	0x00000000
        /*00e0*/ 	.short	0x0000
        /*00e2*/ 	.short	0x0000
        /*00e4*/ 	.byte	0x00, 0xf4, 0x21, 0x00


	//----- nvinfo : EIATTR_SPARSE_MMA_MASK
	.align		4
.L_35:
        /*00e8*/ 	.byte	0x03, 0x50
        /*00ea*/ 	.short	0x0000


	//----- nvinfo : EIATTR_MAXREG_COUNT
	.align		4
        /*00ec*/ 	.byte	0x03, 0x1b
        /*00ee*/ 	.short	0x00ff


	//----- nvinfo : EIATTR_NUM_BARRIERS
	.align		4
        /*00f0*/ 	.byte	0x02, 0x4c
        /*00f2*/ 	.byte	0x01
	.zero		1


	//----- nvinfo : EIATTR_MERCURY_ISA_VERSION
	.align		4
        /*00f4*/ 	.byte	0x03, 0x5f
        /*00f6*/ 	.short	0x0101


	//----- nvinfo : EIATTR_EXIT_INSTR_OFFSETS
	.align		4
        /*00f8*/ 	.byte	0x04, 0x1c
        /*00fa*/ 	.short	(.L_37 - .L_36)


	//   ....[0]....
.L_36:
        /*00fc*/ 	.word	0x000046a0


	//   ....[1]....
        /*0100*/ 	.word	0x000046d0


	//----- nvinfo : EIATTR_REQNTID
	.align		4
.L_37:
        /*0104*/ 	.byte	0x04, 0x10
        /*0106*/ 	.short	(.L_39 - .L_38)
.L_38:
        /*0108*/ 	.word	0x00000100
        /*010c*/ 	.word	0x00000001
        /*0110*/ 	.word	0x00000001


	//----- nvinfo : EIATTR_CBANK_PARAM_SIZE
	.align		4
.L_39:
        /*0114*/ 	.byte	0x03, 0x19
        /*0116*/ 	.short	0x0050


	//----- nvinfo : EIATTR_PARAM_CBANK
	.align		4
        /*0118*/ 	.byte	0x04, 0x0a
        /*011a*/ 	.short	(.L_41 - .L_40)
	.align		4
.L_40:
        /*011c*/ 	.word	index@(.nv.constant0.matmul_kernel)
        /*0120*/ 	.short	0x0210
        /*0122*/ 	.short	0x0050


	//----- nvinfo : EIATTR_SW_WAR
	.align		4
.L_41:
        /*0124*/ 	.byte	0x04, 0x36
        /*0126*/ 	.short	(.L_43 - .L_42)
.L_42:
        /*0128*/ 	.word	0x00000008
.L_43:


//--------------------- .nv.callgraph             --------------------------
	.section	.nv.callgraph,"",@"SHT_CUDA_CALLGRAPH"
	.align	4
	.sectionentsize	8
	.align		4
        /*0000*/ 	.word	0x00000000
	.align		4
        /*0004*/ 	.word	0xffffffff
	.align		4
        /*0008*/ 	.word	0x00000000
	.align		4
        /*000c*/ 	.word	0xfffffffe
	.align		4
        /*0010*/ 	.word	0x00000000
	.align		4
        /*0014*/ 	.word	0xfffffffd
	.align		4
        /*0018*/ 	.word	0x00000000
	.align		4
        /*001c*/ 	.word	0xfffffffc


//--------------------- .text.matmul_kernel       --------------------------
	.section	.text.matmul_kernel,"ax",@progbits
	.align	128
        .global         matmul_kernel
        .type           matmul_kernel,@function
        .size           matmul_kernel,(.L_x_4 - matmul_kernel)
        .other          matmul_kernel,@"STO_CUDA_ENTRY STV_DEFAULT"
matmul_kernel:
.text.matmul_kernel:
[----:B------:R-:W-:Y:S08]  /*0000*/  LDC R1, c[0x0][0x28] ;  /* 0x00000a00ff017b82 */ /* 0x000ff00000000800 */
[----:B------:R-:W0:Y:S01]  /*0010*/  LDC.64 R16, c[0x0][0x228] ;  /* 0x00008a00ff107b82 */ /* 0x000e220000000a00 */
[----:B------:R-:W1:Y:S01]  /*0020*/  S2R R5, SR_CTAID.X ;  /* 0x0000000000057919 */ /* 0x000e620000002500 */
[----:B------:R-:W-:Y:S01]  /*0030*/  UMOV UR4, 0x400 ;  /* 0x0000040000047882 */ /* 0x000fe20000000000 */
[----:B------:R-:W-:-:S05]  /*0040*/  ULDC.64 UR6, c[0x0][0x208] ;  /* 0x0000820000067ab9 */ /* 0x000fca0000000a00 */
[----:B------:R-:W2:Y:S08]  /*0050*/  LDC R146, c[0x0][0x230] ;  /* 0x00008c00ff927b82 */ /* 0x000eb00000000800 */
[----:B------:R-:W3:Y:S01]  /*0060*/  S2UR UR5, SR_CgaCtaId ;  /* 0x00000000000579c3 */ /* 0x000ee20000008800 */
[----:B0-----:R-:W-:-:S05]  /*0070*/  VIADD R0, R17, 0xff ;  /* 0x000000ff11007836 */ /* 0x001fca0000000000 */
[----:B------:R-:W-:Y:S01]  /*0080*/  SHF.R.S32.HI R3, RZ, 0x1f, R0 ;  /* 0x0000001fff037819 */ /* 0x000fe20000011400 */
[----:B--2---:R-:W-:-:S03]  /*0090*/  VIADD R146, R146, 0x1f ;  /* 0x0000001f92927836 */ /* 0x004fc60000000000 */
[----:B------:R-:W-:Y:S02]  /*00a0*/  LEA.HI R3, R3, R0, RZ, 0x8 ;  /* 0x0000000003037211 */ /* 0x000fe400078f40ff */
[----:B-1----:R-:W-:Y:S02]  /*00b0*/  IABS R8, R5 ;  /* 0x0000000500087213 */ /* 0x002fe40000000000 */
[----:B------:R-:W-:Y:S01]  /*00c0*/  SHF.R.S32.HI R3, RZ, 0x8, R3 ;  /* 0x00000008ff037819 */ /* 0x000fe20000011403 */
[----:B---3--:R-:W-:-:S04]  /*00d0*/  ULEA UR4, UR5, UR4, 0x18 ;  /* 0x0000000405047291 */ /* 0x008fc8000f8ec03f */
[----:B------:R-:W-:Y:S01]  /*00e0*/  IMAD.SHL.U32 R4, R3, 0x8, RZ ;  /* 0x0000000803047824 */ /* 0x000fe200078e00ff */
[----:B------:R-:W-:-:S04]  /*00f0*/  ULDC UR5, c[0x0][0x230] ;  /* 0x00008c0000057ab9 */ /* 0x000fc80000000800 */
[-C--:B------:R-:W-:Y:S02]  /*0100*/  IABS R7, R4.reuse ;  /* 0x0000000400077213 */ /* 0x080fe40000000000 */
[----:B------:R-:W-:Y:S02]  /*0110*/  IABS R10, R4 ;  /* 0x00000004000a7213 */ /* 0x000fe40000000000 */
[----:B------:R-:W0:Y:S08]  /*0120*/  I2F.RP R0, R7 ;  /* 0x0000000700007306 */ /* 0x000e300000209400 */
[----:B0-----:R-:W0:Y:S02]  /*0130*/  MUFU.RCP R0, R0 ;  /* 0x0000000000007308 */ /* 0x001e240000001000 */
[----:B0-----:R-:W-:-:S02]  /*0140*/  VIADD R2, R0, 0xffffffe ;  /* 0x0ffffffe00027836 */ /* 0x001fc40000000000 */
[----:B------:R-:W-:-:S04]  /*0150*/  IMAD.MOV R0, RZ, RZ, -R10 ;  /* 0x000000ffff007224 */ /* 0x000fc800078e0a0a */
[----:B------:R0:W1:Y:S02]  /*0160*/  F2I.FTZ.U32.TRUNC.NTZ R3, R2 ;  /* 0x0000000200037305 */ /* 0x000064000021f000 */
[----:B0-----:R-:W-:Y:S02]  /*0170*/  IMAD.MOV.U32 R2, RZ, RZ, RZ ;  /* 0x000000ffff027224 */ /* 0x001fe400078e00ff */
[----:B-1----:R-:W-:-:S04]  /*0180*/  IMAD.MOV R6, RZ, RZ, -R3 ;  /* 0x000000ffff067224 */ /* 0x002fc800078e0a03 */
[----:B------:R-:W-:Y:S02]  /*0190*/  IMAD R9, R6, R7, RZ ;  /* 0x0000000706097224 */ /* 0x000fe400078e02ff */
[----:B------:R-:W-:Y:S02]  /*01a0*/  IMAD.MOV.U32 R6, RZ, RZ, R8 ;  /* 0x000000ffff067224 */ /* 0x000fe400078e0008 */
[----:B------:R-:W-:-:S06]  /*01b0*/  IMAD.HI.U32 R3, R3, R9, R2 ;  /* 0x0000000903037227 */ /* 0x000fcc00078e0002 */
[----:B------:R-:W-:-:S04]  /*01c0*/  IMAD.HI.U32 R3, R3, R6, RZ ;  /* 0x0000000603037227 */ /* 0x000fc800078e00ff */
[----:B------:R-:W-:-:S05]  /*01d0*/  IMAD R0, R3, R0, R6 ;  /* 0x0000000003007224 */ /* 0x000fca00078e0206 */
[----:B------:R-:W-:-:S13]  /*01e0*/  ISETP.GT.U32.AND P1, PT, R7, R0, PT ;  /* 0x000000000700720c */ /* 0x000fda0003f24070 */
[----:B------:R-:W-:Y:S02]  /*01f0*/  @!P1 IMAD.IADD R0, R0, 0x1, -R7 ;  /* 0x0000000100009824 */ /* 0x000fe400078e0a07 */
[----:B------:R-:W-:Y:S01]  /*0200*/  @!P1 VIADD R3, R3, 0x1 ;  /* 0x0000000103039836 */ /* 0x000fe20000000000 */
[----:B------:R-:W-:Y:S02]  /*0210*/  ISETP.NE.AND P1, PT, R4, RZ, PT ;  /* 0x000000ff0400720c */ /* 0x000fe40003f25270 */
[----:B------:R-:W-:Y:S02]  /*0220*/  ISETP.GE.U32.AND P0, PT, R0, R7, PT ;  /* 0x000000070000720c */ /* 0x000fe40003f06070 */
[----:B------:R-:W-:-:S04]  /*0230*/  LOP3.LUT R0, R5, R4, RZ, 0x3c, !PT ;  /* 0x0000000405007212 */ /* 0x000fc800078e3cff */
[----:B------:R-:W-:Y:S01]  /*0240*/  ISETP.GE.AND P2, PT, R0, RZ, PT ;  /* 0x000000ff0000720c */ /* 0x000fe20003f46270 */
[----:B------:R-:W-:-:S06]  /*0250*/  VIADD R0, R16, 0x1f ;  /* 0x0000001f10007836 */ /* 0x000fcc0000000000 */
[----:B------:R-:W-:-:S04]  /*0260*/  @P0 VIADD R3, R3, 0x1 ;  /* 0x0000000103030836 */ /* 0x000fc80000000000 */
[----:B------:R-:W-:Y:S01]  /*0270*/  IMAD.MOV.U32 R2, RZ, RZ, R3 ;  /* 0x000000ffff027224 */ /* 0x000fe200078e0003 */
[----:B------:R-:W-:-:S03]  /*0280*/  SHF.R.S32.HI R3, RZ, 0x1f, R0 ;  /* 0x0000001fff037819 */ /* 0x000fc60000011400 */
[----:B------:R-:W-:Y:S01]  /*0290*/  @!P2 IMAD.MOV R2, RZ, RZ, -R2 ;  /* 0x000000ffff02a224 */ /* 0x000fe200078e0a02 */
[----:B------:R-:W-:Y:S02]  /*02a0*/  @!P1 LOP3.LUT R2, RZ, R4, RZ, 0x33, !PT ;  /* 0x00000004ff029212 */ /* 0x000fe400078e33ff */
[----:B------:R-:W-:-:S03]  /*02b0*/  LEA.HI R3, R3, R0, RZ, 0x5 ;  /* 0x0000000003037211 */ /* 0x000fc600078f28ff */
[----:B------:R-:W-:Y:S02]  /*02c0*/  IMAD.SHL.U32 R132, R2, 0x8, RZ ;  /* 0x0000000802847824 */ /* 0x000fe400078e00ff */
[----:B------:R-:W-:-:S03]  /*02d0*/  IMAD.MOV R2, RZ, RZ, -R2 ;  /* 0x000000ffff027224 */ /* 0x000fc600078e0a02 */
[----:B------:R-:W-:Y:S01]  /*02e0*/  LEA.HI.SX32 R3, R3, -R132, 0x1b ;  /* 0x8000008403037211 */ /* 0x000fe200078fdaff */
[----:B------:R-:W-:-:S03]  /*02f0*/  IMAD R11, R4, R2, R5 ;  /* 0x00000002040b7224 */ /* 0x000fc600078e0205 */
[----:B------:R-:W-:Y:S02]  /*0300*/  VIMNMX R6, R3, 0x8, PT ;  /* 0x0000000803067848 */ /* 0x000fe40003fe0100 */
[----:B------:R-:W-:Y:S02]  /*0310*/  IABS R9, R11 ;  /* 0x0000000b00097213 */ /* 0x000fe40000000000 */
[-C--:B------:R-:W-:Y:S02]  /*0320*/  IABS R7, R6.reuse ;  /* 0x0000000600077213 */ /* 0x080fe40000000000 */
[----:B------:R-:W-:Y:S02]  /*0330*/  IABS R4, R6 ;  /* 0x0000000600047213 */ /* 0x000fe40000000000 */
[----:B------:R-:W0:Y:S08]  /*0340*/  I2F.RP R0, R7 ;  /* 0x0000000700007306 */ /* 0x000e300000209400 */
[----:B0-----:R-:W0:Y:S02]  /*0350*/  MUFU.RCP R0, R0 ;  /* 0x0000000000007308 */ /* 0x001e240000001000 */
[----:B0-----:R-:W-:-:S06]  /*0360*/  VIADD R3, R0, 0xffffffe ;  /* 0x0ffffffe00037836 */ /* 0x001fcc0000000000 */
[----:B------:R-:W0:Y:S02]  /*0370*/  F2I.FTZ.U32.TRUNC.NTZ R3, R3 ;  /* 0x0000000300037305 */ /* 0x000e24000021f000 */
[----:B0-----:R-:W-:-:S04]  /*0380*/  IMAD.MOV R8, RZ, RZ, -R3 ;  /* 0x000000ffff087224 */ /* 0x001fc800078e0a03 */
[----:B------:R-:W-:-:S04]  /*0390*/  IMAD.MOV.U32 R2, RZ, RZ, R8 ;  /* 0x000000ffff027224 */ /* 0x000fc800078e0008 */
[----:B------:R-:W-:Y:S02]  /*03a0*/  IMAD R5, R2, R7, RZ ;  /* 0x0000000702057224 */ /* 0x000fe400078e02ff */
[----:B------:R-:W-:-:S04]  /*03b0*/  IMAD.MOV.U32 R2, RZ, RZ, RZ ;  /* 0x000000ffff027224 */ /* 0x000fc800078e00ff */
[----:B------:R-:W-:-:S04]  /*03c0*/  IMAD.HI.U32 R2, R3, R5, R2 ;  /* 0x0000000503027227 */ /* 0x000fc800078e0002 */
[----:B------:R-:W-:Y:S02]  /*03d0*/  IMAD.MOV R3, RZ, RZ, -R4 ;  /* 0x000000ffff037224 */ /* 0x000fe400078e0a04 */
[----:B------:R-:W-:-:S04]  /*03e0*/  IMAD.HI.U32 R0, R2, R9, RZ ;  /* 0x0000000902007227 */ /* 0x000fc800078e00ff */
[----:B------:R-:W-:Y:S01]  /*03f0*/  IMAD R2, R0, R3, R9 ;  /* 0x0000000300027224 */ /* 0x000fe200078e0209 */
[----:B------:R-:W-:-:S04]  /*0400*/  LOP3.LUT R3, R11, R6, RZ, 0x3c, !PT ;  /* 0x000000060b037212 */ /* 0x000fc800078e3cff */
[----:B------:R-:W-:Y:S02]  /*0410*/  ISETP.GT.U32.AND P1, PT, R7, R2, PT ;  /* 0x000000020700720c */ /* 0x000fe40003f24070 */
[----:B------:R-:W-:-:S11]  /*0420*/  ISETP.GE.AND P2, PT, R3, RZ, PT ;  /* 0x000000ff0300720c */ /* 0x000fd60003f46270 */
[----:B------:R-:W-:Y:S02]  /*0430*/  @!P1 IMAD.IADD R2, R2, 0x1, -R7 ;  /* 0x0000000102029824 */ /* 0x000fe400078e0a07 */
[----:B------:R-:W-:Y:S01]  /*0440*/  @!P1 VIADD R0, R0, 0x1 ;  /* 0x0000000100009836 */ /* 0x000fe20000000000 */
[----:B------:R-:W-:Y:S02]  /*0450*/  ISETP.NE.AND P1, PT, R6, RZ, PT ;  /* 0x000000ff0600720c */ /* 0x000fe40003f25270 */
[----:B------:R-:W-:Y:S02]  /*0460*/  ISETP.GE.U32.AND P0, PT, R2, R7, PT ;  /* 0x000000070200720c */ /* 0x000fe40003f06070 */
[----:B------:R-:W0:Y:S11]  /*0470*/  S2R R2, SR_TID.X ;  /* 0x0000000000027919 */ /* 0x000e360000002100 */
[----:B------:R-:W-:Y:S01]  /*0480*/  @P0 VIADD R0, R0, 0x1 ;  /* 0x0000000100000836 */ /* 0x000fe20000000000 */
[----:B------:R-:W-:-:S03]  /*0490*/  ISETP.GT.AND P0, PT, R146, 0x1f, PT ;  /* 0x0000001f9200780c */ /* 0x000fc60003f04270 */
[----:B------:R-:W-:Y:S01]  /*04a0*/  @!P2 IMAD.MOV R0, RZ, RZ, -R0 ;  /* 0x000000ffff00a224 */ /* 0x000fe200078e0a00 */
[----:B------:R-:W-:-:S05]  /*04b0*/  @!P1 LOP3.LUT R0, RZ, R6, RZ, 0x33, !PT ;  /* 0x00000006ff009212 */ /* 0x000fca00078e33ff */
[----:B------:R-:W-:Y:S02]  /*04c0*/  IMAD.MOV R3, RZ, RZ, -R0 ;  /* 0x000000ffff037224 */ /* 0x000fe400078e0a00 */
[----:B------:R-:W-:Y:S02]  /*04d0*/  IMAD.SHL.U32 R133, R0, 0x100, RZ ;  /* 0x0000010000857824 */ /* 0x000fe400078e00ff */
[----:B------:R-:W-:-:S04]  /*04e0*/  IMAD R3, R6, R3, R11 ;  /* 0x0000000306037224 */ /* 0x000fc800078e020b */
[----:B------:R-:W-:Y:S01]  /*04f0*/  IMAD.IADD R132, R132, 0x1, R3 ;  /* 0x0000000184847824 */ /* 0x000fe200078e0203 */
[----:B0-----:R-:W-:Y:S02]  /*0500*/  SHF.R.U32.HI R140, RZ, 0x5, R2 ;  /* 0x00000005ff8c7819 */ /* 0x001fe40000011602 */
[----:B------:R-:W-:Y:S02]  /*0510*/  LOP3.LUT R141, R2, 0x1f, RZ, 0xc0, !PT ;  /* 0x0000001f028d7812 */ /* 0x000fe400078ec0ff */
[----:B------:R-:W-:Y:S02]  /*0520*/  SGXT.U32 R140, R140, 0x3 ;  /* 0x000000038c8c781a */ /* 0x000fe40000000000 */
[----:B------:R-:W-:Y:S01]  /*0530*/  LOP3.LUT R131, R2, 0xe0, RZ, 0xc0, !PT ;  /* 0x000000e002837812 */ /* 0x000fe200078ec0ff */
[----:B------:R-:W-:Y:S01]  /*0540*/  IMAD R132, R132, 0x20, R141 ;  /* 0x0000002084847824 */ /* 0x000fe200078e028d */
[C---:B------:R-:W-:Y:S02]  /*0550*/  LOP3.LUT R136, R133.reuse, R140, RZ, 0xfc, !PT ;  /* 0x0000008c85887212 */ /* 0x040fe400078efcff */
[----:B------:R-:W-:-:S02]  /*0560*/  LOP3.LUT R135, R133, 0x8, R140, 0xfe, !PT ;  /* 0x0000000885877812 */ /* 0x000fc400078efe8c */
[C-C-:B------:R-:W-:Y:S02]  /*0570*/  LOP3.LUT R134, R133.reuse, 0x10, R140.reuse, 0xfe, !PT ;  /* 0x0000001085867812 */ /* 0x140fe400078efe8c */
[C---:B------:R-:W-:Y:S02]  /*0580*/  LOP3.LUT R139, R140.reuse, 0x8, RZ, 0xfc, !PT ;  /* 0x000000088c8b7812 */ /* 0x040fe400078efcff */
[C---:B------:R-:W-:Y:S02]  /*0590*/  LOP3.LUT R138, R140.reuse, 0x10, RZ, 0xfc, !PT ;  /* 0x000000108c8a7812 */ /* 0x040fe400078efcff */
[----:B------:R-:W-:Y:S02]  /*05a0*/  LOP3.LUT R137, R140, 0x18, RZ, 0xfc, !PT ;  /* 0x000000188c897812 */ /* 0x000fe400078efcff */
[----:B------:R-:W-:Y:S02]  /*05b0*/  LOP3.LUT R133, R133, 0x18, R140, 0xfe, !PT ;  /* 0x0000001885857812 */ /* 0x000fe400078efe8c */
[----:B------:R-:W-:-:S02]  /*05c0*/  LOP3.LUT R183, R136, 0x20, RZ, 0xfc, !PT ;  /* 0x0000002088b77812 */ /* 0x000fc400078efcff */
[C---:B------:R-:W-:Y:S02]  /*05d0*/  LOP3.LUT R182, R136.reuse, 0x28, RZ, 0xfc, !PT ;  /* 0x0000002888b67812 */ /* 0x040fe400078efcff */
[C---:B------:R-:W-:Y:S02]  /*05e0*/  LOP3.LUT R181, R136.reuse, 0x30, RZ, 0xfc, !PT ;  /* 0x0000003088b57812 */ /* 0x040fe400078efcff */
[C---:B------:R-:W-:Y:S02]  /*05f0*/  LOP3.LUT R180, R136.reuse, 0x38, RZ, 0xfc, !PT ;  /* 0x0000003888b47812 */ /* 0x040fe400078efcff */
[C---:B------:R-:W-:Y:S02]  /*0600*/  LOP3.LUT R179, R136.reuse, 0x40, RZ, 0xfc, !PT ;  /* 0x0000004088b37812 */ /* 0x040fe400078efcff */
[C---:B------:R-:W-:Y:S02]  /*0610*/  LOP3.LUT R178, R136.reuse, 0x48, RZ, 0xfc, !PT ;  /* 0x0000004888b27812 */ /* 0x040fe400078efcff */
        /* <DEDUP_REMOVED lines=21> */
[----:B------:R-:W-:Y:S01]  /*0770*/  LOP3.LUT R150, R136, 0xf8, RZ, 0xfc, !PT ;  /* 0x000000f888967812 */ /* 0x000fe200078efcff */
[----:B------:R-:W-:Y:S06]  /*0780*/  @P0 BRA `(.L_x_0) ;  /* 0x0000000000300947 */ /* 0x000fec0003800000 */
[C---:B------:R-:W-:Y:S01]  /*0790*/  IMAD.SHL.U32 R130, R2.reuse, 0x20, RZ ;  /* 0x0000002002827824 */ /* 0x040fe200078e00ff */
[----:B------:R-:W-:Y:S01]  /*07a0*/  CS2R R32, SRZ ;  /* 0x0000000000207805 */ /* 0x000fe2000001ff00 */
[----:B------:R-:W-:Y:S01]  /*07b0*/  IMAD.SHL.U32 R129, R2, 0x8, RZ ;  /* 0x0000000802817824 */ /* 0x000fe200078e00ff */
[----:B------:R-:W-:Y:S01]  /*07c0*/  CS2R R8, SRZ ;  /* 0x0000000000087805 */ /* 0x000fe2000001ff00 */
[----:B------:R-:W-:Y:S01]  /*07d0*/  IMAD.SHL.U32 R131, R131, 0x10, RZ ;  /* 0x0000001083837824 */ /* 0x000fe200078e00ff */
[----:B------:R-:W-:Y:S02]  /*07e0*/  CS2R R48, SRZ ;  /* 0x0000000000307805 */ /* 0x000fe4000001ff00 */
[----:B------:R-:W-:Y:S02]  /*07f0*/  CS2R R6, SRZ ;  /* 0x0000000000067805 */ /* 0x000fe4000001ff00 */
[----:B------:R-:W-:Y:S02]  /*0800*/  CS2R R34, SRZ ;  /* 0x0000000000227805 */ /* 0x000fe4000001ff00 */
[----:B------:R-:W-:-:S02]  /*0810*/  CS2R R4, SRZ ;  /* 0x0000000000047805 */ /* 0x000fc4000001ff00 */
[----:B------:R-:W-:Y:S02]  /*0820*/  CS2R R50, SRZ ;  /* 0x0000000000327805 */ /* 0x000fe4000001ff00 */
[----:B------:R-:W-:Y:S01]  /*0830*/  CS2R R2, SRZ ;  /* 0x0000000000027805 */ /* 0x000fe2000001ff00 */
[----:B------:R-:W-:Y:S06]  /*0840*/  BRA `(.L_x_1) ;  /* 0x0000003000347947 */ /* 0x000fec0003800000 */
.L_x_0:
[----:B------:R-:W-:Y:S01]  /*0850*/  IABS R41, R17 ;  /* 0x0000001100297213 */ /* 0x000fe20000000000 */
[C---:B------:R-:W-:Y:S01]  /*0860*/  IMAD.SHL.U32 R129, R2.reuse, 0x8, RZ ;  /* 0x0000000802817824 */ /* 0x040fe200078e00ff */
[----:B------:R-:W-:Y:S01]  /*0870*/  IABS R43, R16 ;  /* 0x00000010002b7213 */ /* 0x000fe20000000000 */
[----:B------:R-:W-:Y:S01]  /*0880*/  IMAD.SHL.U32 R131, R131, 0x10, RZ ;  /* 0x0000001083837824 */ /* 0x000fe200078e00ff */
[----:B------:R-:W0:Y:S01]  /*0890*/  I2F.RP R0, R41 ;  /* 0x0000002900007306 */ /* 0x000e220000209400 */
[----:B------:R-:W-:Y:S01]  /*08a0*/  IABS R10, R152 ;  /* 0x00000098000a7213 */ /* 0x000fe20000000000 */
[----:B------:R-:W-:Y:S01]  /*08b0*/  ULDC UR8, c[0x0][0x240] ;  /* 0x0000900000087ab9 */ /* 0x000fe20000000800 */
[----:B------:R-:W-:Y:S01]  /*08c0*/  IABS R12, R154 ;  /* 0x0000009a000c7213 */ /* 0x000fe20000000000 */
[----:B------:R-:W-:Y:S01]  /*08d0*/  ULDC.64 UR10, c[0x0][0x218] ;  /* 0x00008600000a7ab9 */ /* 0x000fe20000000a00 */
[----:B------:R-:W-:Y:S01]  /*08e0*/  IABS R18, R162 ;  /* 0x000000a200127213 */ /* 0x000fe20000000000 */
[----:B------:R-:W1:Y:S01]  /*08f0*/  LDC R142, c[0x0][0x238] ;  /* 0x00008e00ff8e7b82 */ /* 0x000e620000000800 */
[----:B------:R-:W-:Y:S01]  /*0900*/  IABS R14, R160 ;  /* 0x000000a0000e7213 */ /* 0x000fe20000000000 */
[----:B------:R-:W2:Y:S01]  /*0910*/  I2F.RP R3, R43 ;  /* 0x0000002b00037306 */ /* 0x000ea20000209400 */
[----:B------:R-:W-:Y:S01]  /*0920*/  IABS R20, R163 ;  /* 0x000000a300147213 */ /* 0x000fe20000000000 */
[----:B------:R-:W-:Y:S01]  /*0930*/  IMAD.SHL.U32 R130, R2, 0x20, RZ ;  /* 0x0000002002827824 */ /* 0x000fe200078e00ff */
[----:B------:R-:W-:Y:S01]  /*0940*/  IABS R22, R167 ;  /* 0x000000a700167213 */ /* 0x000fe20000000000 */
[----:B------:R-:W-:Y:S01]  /*0950*/  ULDC.64 UR12, c[0x0][0x210] ;  /* 0x00008400000c7ab9 */ /* 0x000fe20000000a00 */
[----:B------:R-:W-:-:S02]  /*0960*/  IABS R24, R168 ;  /* 0x000000a800187213 */ /* 0x000fc40000000000 */
[----:B------:R-:W-:Y:S02]  /*0970*/  CS2R R56, SRZ ;  /* 0x0000000000387805 */ /* 0x000fe4000001ff00 */
[----:B------:R-:W-:Y:S01]  /*0980*/  IABS R28, R172 ;  /* 0x000000ac001c7213 */ /* 0x000fe20000000000 */
[----:B0-----:R-:W0:Y:S01]  /*0990*/  MUFU.RCP R0, R0 ;  /* 0x0000000000007308 */ /* 0x001e220000001000 */
[----:B------:R-:W-:Y:S02]  /*09a0*/  IABS R26, R171 ;  /* 0x000000ab001a7213 */ /* 0x000fe40000000000 */
[----:B------:R-:W-:Y:S02]  /*09b0*/  CS2R R58, SRZ ;  /* 0x00000000003a7805 */ /* 0x000fe4000001ff00 */
[----:B------:R-:W-:Y:S02]  /*09c0*/  IABS R30, R173 ;  /* 0x000000ad001e7213 */ /* 0x000fe40000000000 */
[----:B------:R-:W-:-:S02]  /*09d0*/  CS2R R52, SRZ ;  /* 0x0000000000347805 */ /* 0x000fc4000001ff00 */
[----:B------:R-:W-:Y:S02]  /*09e0*/  IABS R32, R177 ;  /* 0x000000b100207213 */ /* 0x000fe40000000000 */
[----:B------:R-:W-:Y:S02]  /*09f0*/  CS2R R54, SRZ ;  /* 0x0000000000367805 */ /* 0x000fe4000001ff00 */
[----:B------:R-:W-:Y:S01]  /*0a00*/  IABS R34, R178 ;  /* 0x000000b200227213 */ /* 0x000fe20000000000 */
[----:B--2---:R-:W2:Y:S01]  /*0a10*/  MUFU.RCP R3, R3 ;  /* 0x0000000300037308 */ /* 0x004ea20000001000 */
[----:B------:R-:W-:Y:S02]  /*0a20*/  IABS R38, R181 ;  /* 0x000000b500267213 */ /* 0x000fe40000000000 */
[----:B------:R-:W-:Y:S02]  /*0a30*/  CS2R R48, SRZ ;  /* 0x0000000000307805 */ /* 0x000fe4000001ff00 */
[----:B------:R-:W-:-:S02]  /*0a40*/  IABS R44, R136 ;  /* 0x00000088002c7213 */ /* 0x000fc40000000000 */
[----:B------:R-:W-:Y:S02]  /*0a50*/  CS2R R50, SRZ ;  /* 0x0000000000327805 */ /* 0x000fe4000001ff00 */
[----:B------:R-:W-:Y:S01]  /*0a60*/  IABS R40, R182 ;  /* 0x000000b600287213 */ /* 0x000fe20000000000 */
[-C--:B-1----:R-:W-:Y:S01]  /*0a70*/  IMAD R151, R137, R142.reuse, RZ ;  /* 0x0000008e89977224 */ /* 0x082fe200078e02ff */
[----:B------:R-:W-:Y:S01]  /*0a80*/  IABS R42, R183 ;  /* 0x000000b7002a7213 */ /* 0x000fe20000000000 */
[----:B------:R-:W-:Y:S01]  /*0a90*/  IMAD R153, R138, R142, RZ ;  /* 0x0000008e8a997224 */ /* 0x000fe200078e02ff */
[----:B------:R-:W-:Y:S01]  /*0aa0*/  IABS R45, R132 ;  /* 0x00000084002d7213 */ /* 0x000fe20000000000 */
[----:B0-----:R-:W-:Y:S01]  /*0ab0*/  VIADD R4, R0, 0xffffffe ;  /* 0x0ffffffe00047836 */ /* 0x001fe20000000000 */
[----:B------:R-:W-:Y:S01]  /*0ac0*/  CS2R R46, SRZ ;  /* 0x00000000002e7805 */ /* 0x000fe2000001ff00 */
[-C--:B------:R-:W-:Y:S02]  /*0ad0*/  IMAD R157, R140, R142.reuse, RZ ;  /* 0x0000008e8c9d7224 */ /* 0x080fe400078e02ff */
[----:B------:R0:W1:Y:S01]  /*0ae0*/  F2I.FTZ.U32.TRUNC.NTZ R5, R4 ;  /* 0x0000000400057305 */ /* 0x000062000021f000 */
[----:B------:R-:W-:-:S02]  /*0af0*/  IMAD R155, R139, R142, RZ ;  /* 0x0000008e8b9b7224 */ /* 0x000fc400078e02ff */
[----:B--2---:R-:W-:Y:S01]  /*0b00*/  VIADD R6, R3, 0xffffffe ;  /* 0x0ffffffe03067836 */ /* 0x004fe20000000000 */
[----:B------:R-:W-:Y:S01]  /*0b10*/  SHF.R.S32.HI R3, RZ, 0x1f, R146 ;  /* 0x0000001fff037819 */ /* 0x000fe20000011492 */
[----:B------:R-:W-:-:S03]  /*0b20*/  IMAD.SHL.U32 R142, R142, 0x20, RZ ;  /* 0x000000208e8e7824 */ /* 0x000fc600078e00ff */
[----:B------:R2:W3:Y:S01]  /*0b30*/  F2I.FTZ.U32.TRUNC.NTZ R7, R6 ;  /* 0x0000000600077305 */ /* 0x0004e2000021f000 */
[----:B0-----:R-:W-:Y:S01]  /*0b40*/  IMAD.MOV.U32 R4, RZ, RZ, RZ ;  /* 0x000000ffff047224 */ /* 0x001fe200078e00ff */
[----:B------:R-:W-:-:S04]  /*0b50*/  LEA.HI R146, R3, R146, RZ, 0x5 ;  /* 0x0000009203927211 */ /* 0x000fc800078f28ff */
[----:B------:R-:W-:Y:S01]  /*0b60*/  SHF.R.S32.HI R146, RZ, 0x5, R146 ;  /* 0x00000005ff927819 */ /* 0x000fe20000011492 */
[----:B-1----:R-:W-:Y:S02]  /*0b70*/  IMAD.MOV R8, RZ, RZ, -R5 ;  /* 0x000000ffff087224 */ /* 0x002fe400078e0a05 */
[----:B--2---:R-:W-:Y:S02]  /*0b80*/  IMAD.MOV.U32 R6, RZ, RZ, RZ ;  /* 0x000000ffff067224 */ /* 0x004fe400078e00ff */
[----:B------:R-:W-:Y:S01]  /*0b90*/  IMAD R9, R8, R41, RZ ;  /* 0x0000002908097224 */ /* 0x000fe200078e02ff */
[----:B------:R-:W-:-:S03]  /*0ba0*/  IABS R8, R150 ;  /* 0x0000009600087213 */ /* 0x000fc60000000000 */
[----:B------:R-:W-:-:S04]  /*0bb0*/  IMAD.HI.U32 R5, R5, R9, R4 ;  /* 0x0000000905057227 */ /* 0x000fc800078e0004 */
[----:B---3--:R-:W-:Y:S02]  /*0bc0*/  IMAD.MOV R4, RZ, RZ, -R7 ;  /* 0x000000ffff047224 */ /* 0x008fe400078e0a07 */
[----:B------:R-:W-:-:S04]  /*0bd0*/  IMAD.HI.U32 R0, R5, R8, RZ ;  /* 0x0000000805007227 */ /* 0x000fc800078e00ff */
[----:B------:R-:W-:-:S04]  /*0be0*/  IMAD.HI.U32 R3, R5, R10, RZ ;  /* 0x0000000a05037227 */ /* 0x000fc800078e00ff */
[----:B------:R-:W-:Y:S02]  /*0bf0*/  IMAD R9, R4, R43, RZ ;  /* 0x0000002b04097224 */ /* 0x000fe400078e02ff */
[----:B------:R-:W-:Y:S02]  /*0c00*/  IMAD.MOV R4, RZ, RZ, -R0 ;  /* 0x000000ffff047224 */ /* 0x000fe400078e0a00 */
[----:B------:R-:W-:Y:S02]  /*0c10*/  IMAD.MOV R3, RZ, RZ, -R3 ;  /* 0x000000ffff037224 */ /* 0x000fe400078e0a03 */
[----:B------:R-:W-:Y:S01]  /*0c20*/  IMAD.HI.U32 R36, R7, R9, R6 ;  /* 0x0000000907247227 */ /* 0x000fe200078e0006 */
[----:B------:R-:W-:-:S03]  /*0c30*/  IABS R7, R156 ;  /* 0x0000009c00077213 */ /* 0x000fc60000000000 */
[----:B------:R-:W-:-:S04]  /*0c40*/  IMAD.HI.U32 R0, R5, R12, RZ ;  /* 0x0000000c05007227 */ /* 0x000fc800078e00ff */
[C---:B------:R-:W-:Y:S01]  /*0c50*/  IMAD R6, R41.reuse, R3, R10 ;  /* 0x0000000329067224 */ /* 0x040fe200078e020a */
[----:B------:R-:W-:Y:S01]  /*0c60*/  IABS R3, R158 ;  /* 0x0000009e00037213 */ /* 0x000fe20000000000 */
[----:B------:R-:W-:Y:S02]  /*0c70*/  IMAD.MOV R0, RZ, RZ, -R0 ;  /* 0x000000ffff007224 */ /* 0x000fe400078e0a00 */
[----:B------:R-:W-:Y:S01]  /*0c80*/  IMAD.MOV.U32 R10, RZ, RZ, R7 ;  /* 0x000000ffff0a7224 */ /* 0x000fe200078e0007 */
[C---:B------:R-:W-:Y:S01]  /*0c90*/  ISETP.GT.U32.AND P5, PT, R41.reuse, R6, PT ;  /* 0x000000062900720c */ /* 0x040fe20003fa4070 */
[C---:B------:R-:W-:Y:S02]  /*0ca0*/  IMAD R4, R41.reuse, R4, R8 ;  /* 0x0000000429047224 */ /* 0x040fe400078e0208 */
[C---:B------:R-:W-:Y:S02]  /*0cb0*/  IMAD R8, R41.reuse, R0, R12 ;  /* 0x0000000029087224 */ /* 0x040fe400078e020c */
[----:B------:R-:W-:Y:S01]  /*0cc0*/  IMAD.MOV.U32 R12, RZ, RZ, R3 ;  /* 0x000000ffff0c7224 */ /* 0x000fe200078e0003 */
[----:B------:R-:W-:Y:S01]  /*0cd0*/  ISETP.GT.U32.AND P4, PT, R41, R4, PT ;  /* 0x000000042900720c */ /* 0x000fe20003f84070 */
[----:B------:R-:W-:Y:S01]  /*0ce0*/  IMAD.HI.U32 R0, R5, R10, RZ ;  /* 0x0000000a05007227 */ /* 0x000fe200078e00ff */
[----:B------:R-:W-:-:S03]  /*0cf0*/  ISETP.GT.U32.AND P1, PT, R41, R8, PT ;  /* 0x000000082900720c */ /* 0x000fc60003f24070 */
[----:B------:R-:W-:-:S04]  /*0d00*/  IMAD.HI.U32 R3, R5, R12, RZ ;  /* 0x0000000c05037227 */ /* 0x000fc800078e00ff */
[----:B------:R-:W-:Y:S02]  /*0d10*/  IMAD.MOV R9, RZ, RZ, -R0 ;  /* 0x000000ffff097224 */ /* 0x000fe400078e0a00 */
[----:B------:R-:W-:-:S04]  /*0d20*/  IMAD.HI.U32 R0, R5, R18, RZ ;  /* 0x0000001205007227 */ /* 0x000fc800078e00ff */
[----:B------:R-:W-:-:S04]  /*0d30*/  IMAD.HI.U32 R7, R5, R14, RZ ;  /* 0x0000000e05077227 */ /* 0x000fc800078e00ff */
[----:B------:R-:W-:Y:S02]  /*0d40*/  IMAD.MOV R11, RZ, RZ, -R3 ;  /* 0x000000ffff0b7224 */ /* 0x000fe400078e0a03 */
[----:B------:R-:W-:Y:S02]  /*0d50*/  IMAD.MOV R0, RZ, RZ, -R0 ;  /* 0x000000ffff007224 */ /* 0x000fe400078e0a00 */
[----:B------:R-:W-:-:S04]  /*0d60*/  IMAD.HI.U32 R3, R5, R20, RZ ;  /* 0x0000001405037227 */ /* 0x000fc800078e00ff */
[----:B------:R-:W-:Y:S02]  /*0d70*/  IMAD.MOV R7, RZ, RZ, -R7 ;  /* 0x000000ffff077224 */ /* 0x000fe400078e0a07 */
[C---:B------:R-:W-:Y:S02]  /*0d80*/  IMAD R9, R41.reuse, R9, R10 ;  /* 0x0000000929097224 */ /* 0x040fe400078e020a */
[C---:B------:R-:W-:Y:S02]  /*0d90*/  IMAD R10, R41.reuse, R11, R12 ;  /* 0x0000000b290a7224 */ /* 0x040fe400078e020c */
[C---:B------:R-:W-:Y:S01]  /*0da0*/  IMAD R12, R41.reuse, R0, R18 ;  /* 0x00000000290c7224 */ /* 0x040fe200078e0212 */
[----:B------:R-:W-:Y:S01]  /*0db0*/  IABS R0, R166 ;  /* 0x000000a600007213 */ /* 0x000fe20000000000 */
[----:B------:R-:W-:Y:S01]  /*0dc0*/  IMAD.MOV R3, RZ, RZ, -R3 ;  /* 0x000000ffff037224 */ /* 0x000fe200078e0a03 */
[----:B------:R-:W-:Y:S01]  /*0dd0*/  IABS R18, R165 ;  /* 0x000000a500127213 */ /* 0x000fe20000000000 */
[C---:B------:R-:W-:Y:S01]  /*0de0*/  IMAD R11, R41.reuse, R7, R14 ;  /* 0x00000007290b7224 */ /* 0x040fe200078e020e */
[----:B------:R-:W-:Y:S01]  /*0df0*/  IABS R14, R164 ;  /* 0x000000a4000e7213 */ /* 0x000fe20000000000 */
[C---:B------:R-:W-:Y:S01]  /*0e00*/  IMAD R13, R41.reuse, R3, R20 ;  /* 0x00000003290d7224 */ /* 0x040fe200078e0214 */
[C---:B------:R-:W-:Y:S01]  /*0e10*/  ISETP.GT.U32.AND P2, PT, R41.reuse, R9, PT ;  /* 0x000000092900720c */ /* 0x040fe20003f44070 */
[----:B------:R-:W-:Y:S01]  /*0e20*/  IMAD.MOV.U32 R20, RZ, RZ, R0 ;  /* 0x000000ffff147224 */ /* 0x000fe200078e0000 */
[----:B------:R-:W-:Y:S01]  /*0e30*/  ISETP.GT.U32.AND P0, PT, R41, R10, PT ;  /* 0x0000000a2900720c */ /* 0x000fe20003f04070 */
[----:B------:R-:W-:Y:S01]  /*0e40*/  IMAD.HI.U32 R0, R5, R14, RZ ;  /* 0x0000000e05007227 */ /* 0x000fe200078e00ff */
[----:B------:R-:W-:-:S03]  /*0e50*/  ISETP.GT.U32.AND P3, PT, R41, R11, PT ;  /* 0x0000000b2900720c */ /* 0x000fc60003f64070 */
[----:B------:R-:W-:-:S04]  /*0e60*/  IMAD.HI.U32 R3, R5, R18, RZ ;  /* 0x0000001205037227 */ /* 0x000fc800078e00ff */
[----:B------:R-:W-:-:S04]  /*0e70*/  IMAD.HI.U32 R7, R5, R20, RZ ;  /* 0x0000001405077227 */ /* 0x000fc800078e00ff */
[----:B------:R-:W-:Y:S02]  /*0e80*/  IMAD.MOV R15, RZ, RZ, -R0 ;  /* 0x000000ffff0f7224 */ /* 0x000fe400078e0a00 */
[----:B------:R-:W-:-:S04]  /*0e90*/  IMAD.HI.U32 R0, R5, R22, RZ ;  /* 0x0000001605007227 */ /* 0x000fc800078e00ff */
[----:B------:R-:W-:Y:S02]  /*0ea0*/  IMAD.MOV R19, RZ, RZ, -R3 ;  /* 0x000000ffff137224 */ /* 0x000fe400078e0a03 */
[----:B------:R-:W-:Y:S02]  /*0eb0*/  IMAD.MOV R7, RZ, RZ, -R7 ;  /* 0x000000ffff077224 */ /* 0x000fe400078e0a07 */
[C---:B------:R-:W-:Y:S02]  /*0ec0*/  IMAD R14, R41.reuse, R15, R14 ;  /* 0x0000000f290e7224 */ /* 0x040fe400078e020e */
[----:B------:R-:W-:Y:S02]  /*0ed0*/  IMAD.MOV R0, RZ, RZ, -R0 ;  /* 0x000000ffff007224 */ /* 0x000fe400078e0a00 */
[----:B------:R-:W-:Y:S02]  /*0ee0*/  IMAD R15, R41, R19, R18 ;  /* 0x00000013290f7224 */ /* 0x000fe400078e0212 */
[----:B------:R-:W-:-:S04]  /*0ef0*/  IMAD.HI.U32 R3, R5, R24, RZ ;  /* 0x0000001805037227 */ /* 0x000fc800078e00ff */
[C---:B------:R-:W-:Y:S01]  /*0f00*/  IMAD R18, R41.reuse, R7, R20 ;  /* 0x0000000729127224 */ /* 0x040fe200078e0214 */
[----:B------:R-:W-:Y:S01]  /*0f10*/  IABS R7, R169 ;  /* 0x000000a900077213 */ /* 0x000fe20000000000 */
[C---:B------:R-:W-:Y:S01]  /*0f20*/  IMAD R19, R41.reuse, R0, R22 ;  /* 0x0000000029137224 */ /* 0x040fe200078e0216 */
[----:B------:R-:W-:Y:S01]  /*0f30*/  IABS R0, R170 ;  /* 0x000000aa00007213 */ /* 0x000fe20000000000 */
[----:B------:R-:W-:Y:S02]  /*0f40*/  IMAD.MOV R3, RZ, RZ, -R3 ;  /* 0x000000ffff037224 */ /* 0x000fe400078e0a03 */
[----:B------:R-:W-:Y:S02]  /*0f50*/  IMAD.MOV.U32 R22, RZ, RZ, R7 ;  /* 0x000000ffff167224 */ /* 0x000fe400078e0007 */
[----:B------:R-:W-:Y:S02]  /*0f60*/  IMAD R20, R41, R3, R24 ;  /* 0x0000000329147224 */ /* 0x000fe400078e0218 */
[----:B------:R-:W-:-:S02]  /*0f70*/  IMAD.MOV.U32 R24, RZ, RZ, R0 ;  /* 0x000000ffff187224 */ /* 0x000fc400078e0000 */
[----:B------:R-:W-:-:S04]  /*0f80*/  IMAD.HI.U32 R0, R5, R22, RZ ;  /* 0x0000001605007227 */ /* 0x000fc800078e00ff */
[----:B------:R-:W-:-:S04]  /*0f90*/  IMAD.HI.U32 R3, R5, R24, RZ ;  /* 0x0000001805037227 */ /* 0x000fc800078e00ff */
[----:B------:R-:W-:Y:S02]  /*0fa0*/  IMAD.MOV R21, RZ, RZ, -R0 ;  /* 0x000000ffff157224 */ /* 0x000fe400078e0a00 */
[----:B------:R-:W-:-:S04]  /*0fb0*/  IMAD.HI.U32 R0, R5, R28, RZ ;  /* 0x0000001c05007227 */ /* 0x000fc800078e00ff */
[----:B------:R-:W-:-:S04]  /*0fc0*/  IMAD.HI.U32 R7, R5, R26, RZ ;  /* 0x0000001a05077227 */ /* 0x000fc800078e00ff */
[----:B------:R-:W-:Y:S02]  /*0fd0*/  IMAD.MOV R23, RZ, RZ, -R3 ;  /* 0x000000ffff177224 */ /* 0x000fe400078e0a03 */
[----:B------:R-:W-:Y:S02]  /*0fe0*/  IMAD.MOV R0, RZ, RZ, -R0 ;  /* 0x000000ffff007224 */ /* 0x000fe400078e0a00 */
[----:B------:R-:W-:Y:S02]  /*0ff0*/  IMAD.MOV R7, RZ, RZ, -R7 ;  /* 0x000000ffff077224 */ /* 0x000fe400078e0a07 */
[----:B------:R-:W-:-:S04]  /*1000*/  IMAD.HI.U32 R3, R5, R30, RZ ;  /* 0x0000001e05037227 */ /* 0x000fc800078e00ff */
[C---:B------:R-:W-:Y:S02]  /*1010*/  IMAD R21, R41.reuse, R21, R22 ;  /* 0x0000001529157224 */ /* 0x040fe400078e0216 */
[C---:B------:R-:W-:Y:S02]  /*1020*/  IMAD R22, R41.reuse, R23, R24 ;  /* 0x0000001729167224 */ /* 0x040fe400078e0218 */
[C---:B------:R-:W-:Y:S01]  /*1030*/  IMAD R24, R41.reuse, R0, R28 ;  /* 0x0000000029187224 */ /* 0x040fe200078e021c */
[----:B------:R-:W-:Y:S01]  /*1040*/  IABS R0, R176 ;  /* 0x000000b000007213 */ /* 0x000fe20000000000 */
[----:B------:R-:W-:Y:S01]  /*1050*/  IMAD R23, R41, R7, R26 ;  /* 0x0000000729177224 */ /* 0x000fe200078e021a */
[----:B------:R-:W-:Y:S01]  /*1060*/  IABS R26, R174 ;  /* 0x000000ae001a7213 */ /* 0x000fe20000000000 */
[----:B------:R-:W-:Y:S01]  /*1070*/  IMAD.MOV R3, RZ, RZ, -R3 ;  /* 0x000000ffff037224 */ /* 0x000fe200078e0a03 */
[----:B------:R-:W-:Y:S01]  /*1080*/  IABS R28, R175 ;  /* 0x000000af001c7213 */ /* 0x000fe20000000000 */
[----:B------:R-:W-:-:S02]  /*1090*/  @!P4 IMAD.IADD R4, R4, 0x1, -R41 ;  /* 0x000000010404c824 */ /* 0x000fc400078e0a29 */
[----:B------:R-:W-:Y:S02]  /*10a0*/  IMAD R25, R41, R3, R30 ;  /* 0x0000000329197224 */ /* 0x000fe400078e021e */
[----:B------:R-:W-:Y:S02]  /*10b0*/  IMAD.MOV.U32 R30, RZ, RZ, R0 ;  /* 0x000000ffff1e7224 */ /* 0x000fe400078e0000 */
[----:B------:R-:W-:-:S04]  /*10c0*/  IMAD.HI.U32 R0, R5, R26, RZ ;  /* 0x0000001a05007227 */ /* 0x000fc800078e00ff */
[----:B------:R-:W-:-:S04]  /*10d0*/  IMAD.HI.U32 R3, R5, R28, RZ ;  /* 0x0000001c05037227 */ /* 0x000fc800078e00ff */
[----:B------:R-:W-:-:S04]  /*10e0*/  IMAD.HI.U32 R7, R5, R30, RZ ;  /* 0x0000001e05077227 */ /* 0x000fc800078e00ff */
[----:B------:R-:W-:Y:S02]  /*10f0*/  IMAD.MOV R27, RZ, RZ, -R0 ;  /* 0x000000ffff1b7224 */ /* 0x000fe400078e0a00 */
[----:B------:R-:W-:-:S04]  /*1100*/  IMAD.HI.U32 R0, R5, R32, RZ ;  /* 0x0000002005007227 */ /* 0x000fc800078e00ff */
[----:B------:R-:W-:Y:S02]  /*1110*/  IMAD.MOV R29, RZ, RZ, -R3 ;  /* 0x000000ffff1d7224 */ /* 0x000fe400078e0a03 */
[----:B------:R-:W-:Y:S02]  /*1120*/  IMAD.MOV R7, RZ, RZ, -R7 ;  /* 0x000000ffff077224 */ /* 0x000fe400078e0a07 */
[----:B------:R-:W-:Y:S02]  /*1130*/  IMAD.MOV R0, RZ, RZ, -R0 ;  /* 0x000000ffff007224 */ /* 0x000fe400078e0a00 */
[----:B------:R-:W-:Y:S02]  /*1140*/  IMAD R26, R41, R27, R26 ;  /* 0x0000001b291a7224 */ /* 0x000fe400078e021a */
[----:B------:R-:W-:-:S04]  /*1150*/  IMAD.HI.U32 R3, R5, R34, RZ ;  /* 0x0000002205037227 */ /* 0x000fc800078e00ff */
[C---:B------:R-:W-:Y:S02]  /*1160*/  IMAD R27, R41.reuse, R29, R28 ;  /* 0x0000001d291b7224 */ /* 0x040fe400078e021c */
[C---:B------:R-:W-:Y:S01]  /*1170*/  IMAD R28, R41.reuse, R7, R30 ;  /* 0x00000007291c7224 */ /* 0x040fe200078e021e */
[----:B------:R-:W-:Y:S01]  /*1180*/  IABS R7, R179 ;  /* 0x000000b300077213 */ /* 0x000fe20000000000 */
[C---:B------:R-:W-:Y:S01]  /*1190*/  IMAD R29, R41.reuse, R0, R32 ;  /* 0x00000000291d7224 */ /* 0x040fe200078e0220 */
[----:B------:R-:W-:Y:S01]  /*11a0*/  IABS R0, R180 ;  /* 0x000000b400007213 */ /* 0x000fe20000000000 */
[----:B------:R-:W-:Y:S02]  /*11b0*/  IMAD.MOV R3, RZ, RZ, -R3 ;  /* 0x000000ffff037224 */ /* 0x000fe400078e0a03 */
[----:B------:R-:W-:Y:S02]  /*11c0*/  IMAD.MOV.U32 R32, RZ, RZ, R7 ;  /* 0x000000ffff207224 */ /* 0x000fe400078e0007 */
[----:B------:R-:W-:-:S02]  /*11d0*/  IMAD R30, R41, R3, R34 ;  /* 0x00000003291e7224 */ /* 0x000fc400078e0222 */
[----:B------:R-:W-:Y:S02]  /*11e0*/  IMAD.MOV.U32 R34, RZ, RZ, R0 ;  /* 0x000000ffff227224 */ /* 0x000fe400078e0000 */
[----:B------:R-:W-:-:S04]  /*11f0*/  IMAD.HI.U32 R0, R5, R32, RZ ;  /* 0x0000002005007227 */ /* 0x000fc800078e00ff */
[----:B------:R-:W-:-:S04]  /*1200*/  IMAD.HI.U32 R3, R5, R34, RZ ;  /* 0x0000002205037227 */ /* 0x000fc800078e00ff */
[----:B------:R-:W-:-:S04]  /*1210*/  IMAD.HI.U32 R7, R5, R38, RZ ;  /* 0x0000002605077227 */ /* 0x000fc800078e00ff */
[----:B------:R-:W-:Y:S02]  /*1220*/  IMAD.MOV R31, RZ, RZ, -R0 ;  /* 0x000000ffff1f7224 */ /* 0x000fe400078e0a00 */
[----:B------:R-:W-:Y:S02]  /*1230*/  IMAD.MOV R33, RZ, RZ, -R3 ;  /* 0x000000ffff217224 */ /* 0x000fe400078e0a03 */
[----:B------:R-:W-:Y:S02]  /*1240*/  IMAD.MOV R7, RZ, RZ, -R7 ;  /* 0x000000ffff077224 */ /* 0x000fe400078e0a07 */
[C---:B------:R-:W-:Y:S02]  /*1250*/  IMAD R31, R41.reuse, R31, R32 ;  /* 0x0000001f291f7224 */ /* 0x040fe400078e0220 */
[C---:B------:R-:W-:Y:S02]  /*1260*/  IMAD R32, R41.reuse, R33, R34 ;  /* 0x0000002129207224 */ /* 0x040fe400078e0222 */
[----:B------:R-:W-:Y:S01]  /*1270*/  IMAD R33, R41, R7, R38 ;  /* 0x0000000729217224 */ /* 0x000fe200078e0226 */
[----:B------:R-:W-:Y:S01]  /*1280*/  IABS R38, R133 ;  /* 0x0000008500267213 */ /* 0x000fe20000000000 */
[----:B------:R-:W-:-:S04]  /*1290*/  IMAD.HI.U32 R7, R5, R44, RZ ;  /* 0x0000002c05077227 */ /* 0x000fc800078e00ff */
[----:B------:R-:W-:Y:S02]  /*12a0*/  IMAD.MOV R39, RZ, RZ, -R7 ;  /* 0x000000ffff277224 */ /* 0x000fe400078e0a07 */
[--C-:B------:R-:W-:Y:S01]  /*12b0*/  @!P1 IMAD.IADD R8, R8, 0x1, -R41.reuse ;  /* 0x0000000108089824 */ /* 0x100fe200078e0a29 */
[C---:B------:R-:W-:Y:S01]  /*12c0*/  ISETP.GT.U32.AND P1, PT, R41.reuse, R4, PT ;  /* 0x000000042900720c */ /* 0x040fe20003f24070 */
[----:B------:R-:W-:Y:S02]  /*12d0*/  IMAD R39, R41, R39, R44 ;  /* 0x0000002729277224 */ /* 0x000fe400078e022c */
[--C-:B------:R-:W-:Y:S02]  /*12e0*/  @!P5 IMAD.IADD R6, R6, 0x1, -R41.reuse ;  /* 0x000000010606d824 */ /* 0x100fe400078e0a29 */
[--C-:B------:R-:W-:Y:S01]  /*12f0*/  @!P2 IMAD.IADD R9, R9, 0x1, -R41.reuse ;  /* 0x000000010909a824 */ /* 0x100fe200078e0a29 */
[C---:B------:R-:W-:Y:S01]  /*1300*/  ISETP.GT.U32.AND P6, PT, R41.reuse, R39, PT ;  /* 0x000000272900720c */ /* 0x040fe20003fc4070 */
[--C-:B------:R-:W-:Y:S01]  /*1310*/  @!P0 IMAD.IADD R10, R10, 0x1, -R41.reuse ;  /* 0x000000010a0a8824 */ /* 0x100fe200078e0a29 */
[----:B------:R-:W-:Y:S01]  /*1320*/  ISETP.GT.U32.AND P2, PT, R41, R6, PT ;  /* 0x000000062900720c */ /* 0x000fe20003f44070 */
[----:B------:R-:W-:Y:S01]  /*1330*/  @!P3 IMAD.IADD R11, R11, 0x1, -R41 ;  /* 0x000000010b0bb824 */ /* 0x000fe200078e0a29 */
[----:B------:R-:W-:Y:S01]  /*1340*/  ISETP.GT.U32.AND P0, PT, R41, R8, PT ;  /* 0x000000082900720c */ /* 0x000fe20003f04070 */
[----:B------:R-:W-:Y:S01]  /*1350*/  IMAD.HI.U32 R0, R5, R40, RZ ;  /* 0x0000002805007227 */ /* 0x000fe200078e00ff */
[----:B------:R-:W-:-:S02]  /*1360*/  ISETP.GT.U32.AND P3, PT, R41, R9, PT ;  /* 0x000000092900720c */ /* 0x000fc40003f64070 */
[C---:B------:R-:W-:Y:S01]  /*1370*/  ISETP.GT.U32.AND P5, PT, R41.reuse, R10, PT ;  /* 0x0000000a2900720c */ /* 0x040fe20003fa4070 */
[----:B------:R-:W-:Y:S01]  /*1380*/  @!P1 IMAD.IADD R4, R4, 0x1, -R41 ;  /* 0x0000000104049824 */ /* 0x000fe200078e0a29 */
[----:B------:R-:W-:Y:S01]  /*1390*/  ISETP.GT.U32.AND P1, PT, R41, R13, PT ;  /* 0x0000000d2900720c */ /* 0x000fe20003f24070 */
[----:B------:R-:W-:-:S04]  /*13a0*/  IMAD.HI.U32 R3, R5, R42, RZ ;  /* 0x0000002a05037227 */ /* 0x000fc800078e00ff */
[--C-:B------:R-:W-:Y:S01]  /*13b0*/  @!P6 IMAD.IADD R39, R39, 0x1, -R41.reuse ;  /* 0x000000012727e824 */ /* 0x100fe200078e0a29 */
[C---:B------:R-:W-:Y:S01]  /*13c0*/  ISETP.GT.U32.AND P6, PT, R41.reuse, R11, PT ;  /* 0x0000000b2900720c */ /* 0x040fe20003fc4070 */
[--C-:B------:R-:W-:Y:S01]  /*13d0*/  @!P2 IMAD.IADD R6, R6, 0x1, -R41.reuse ;  /* 0x000000010606a824 */ /* 0x100fe200078e0a29 */
[C---:B------:R-:W-:Y:S01]  /*13e0*/  ISETP.GT.U32.AND P2, PT, R41.reuse, R14, PT ;  /* 0x0000000e2900720c */ /* 0x040fe20003f44070 */
[--C-:B------:R-:W-:Y:S01]  /*13f0*/  @!P0 IMAD.IADD R8, R8, 0x1, -R41.reuse ;  /* 0x0000000108088824 */ /* 0x100fe200078e0a29 */
[----:B------:R-:W-:Y:S01]  /*1400*/  ISETP.GT.U32.AND P4, PT, R41, R39, PT ;  /* 0x000000272900720c */ /* 0x000fe20003f84070 */
[--C-:B------:R-:W-:Y:S01]  /*1410*/  @!P3 IMAD.IADD R9, R9, 0x1, -R41.reuse ;  /* 0x000000010909b824 */ /* 0x100fe200078e0a29 */
[----:B------:R-:W-:Y:S01]  /*1420*/  ISETP.GT.U32.AND P0, PT, R41, R15, PT ;  /* 0x0000000f2900720c */ /* 0x000fe20003f04070 */
[--C-:B------:R-:W-:Y:S01]  /*1430*/  @!P1 IMAD.IADD R13, R13, 0x1, -R41.reuse ;  /* 0x000000010d0d9824 */ /* 0x100fe200078e0a29 */
[C---:B------:R-:W-:Y:S01]  /*1440*/  ISETP.GT.U32.AND P3, PT, R41.reuse, R18, PT ;  /* 0x000000122900720c */ /* 0x040fe20003f64070 */
[--C-:B------:R-:W-:Y:S01]  /*1450*/  @!P5 IMAD.IADD R10, R10, 0x1, -R41.reuse ;  /* 0x000000010a0ad824 */ /* 0x100fe200078e0a29 */
[C---:B------:R-:W-:Y:S01]  /*1460*/  ISETP.GT.U32.AND P1, PT, R41.reuse, R22, PT ;  /* 0x000000162900720c */ /* 0x040fe20003f24070 */
[----:B------:R-:W-:Y:S01]  /*1470*/  IMAD.MOV R0, RZ, RZ, -R0 ;  /* 0x000000ffff007224 */ /* 0x000fe200078e0a00 */
[----:B------:R-:W-:Y:S01]  /*1480*/  ISETP.GT.U32.AND P5, PT, R41, R19, PT ;  /* 0x000000132900720c */ /* 0x000fe20003fa4070 */
        /* <DEDUP_REMOVED lines=14> */
[----:B------:R-:W-:-:S02]  /*1570*/  @!P6 IMAD.IADD R20, R20, 0x1, -R41 ;  /* 0x000000011414e824 */ /* 0x000fc400078e0a29 */
[--C-:B------:R-:W-:Y:S01]  /*1580*/  @!P2 IMAD.IADD R23, R23, 0x1, -R41.reuse ;  /* 0x000000011717a824 */ /* 0x100fe200078e0a29 */
[C---:B------:R-:W-:Y:S01]  /*1590*/  ISETP.GT.U32.AND P2, PT, R41.reuse, R15, PT ;  /* 0x0000000f2900720c */ /* 0x040fe20003f44070 */
[--C-:B------:R-:W-:Y:S01]  /*15a0*/  @!P4 IMAD.IADD R12, R12, 0x1, -R41.reuse ;  /* 0x000000010c0cc824 */ /* 0x100fe200078e0a29 */
[C---:B------:R-:W-:Y:S01]  /*15b0*/  ISETP.GT.U32.AND P4, PT, R41.reuse, R21, PT ;  /* 0x000000152900720c */ /* 0x040fe20003f84070 */
[--C-:B------:R-:W-:Y:S01]  /*15c0*/  @!P0 IMAD.IADD R24, R24, 0x1, -R41.reuse ;  /* 0x0000000118188824 */ /* 0x100fe200078e0a29 */
[----:B------:R-:W-:Y:S01]  /*15d0*/  ISETP.GT.U32.AND P0, PT, R41, R18, PT ;  /* 0x000000122900720c */ /* 0x000fe20003f04070 */
[--C-:B------:R-:W-:Y:S01]  /*15e0*/  @!P3 IMAD.IADD R25, R25, 0x1, -R41.reuse ;  /* 0x000000011919b824 */ /* 0x100fe200078e0a29 */
[C---:B------:R-:W-:Y:S01]  /*15f0*/  ISETP.GT.U32.AND P6, PT, R41.reuse, R12, PT ;  /* 0x0000000c2900720c */ /* 0x040fe20003fc4070 */
[--C-:B------:R-:W-:Y:S01]  /*1600*/  @!P1 IMAD.IADD R14, R14, 0x1, -R41.reuse ;  /* 0x000000010e0e9824 */ /* 0x100fe200078e0a29 */
[C---:B------:R-:W-:Y:S01]  /*1610*/  ISETP.GT.U32.AND P3, PT, R41.reuse, R19, PT ;  /* 0x000000132900720c */ /* 0x040fe20003f64070 */
[----:B------:R-:W-:Y:S01]  /*1620*/  @!P5 IMAD.IADD R26, R26, 0x1, -R41 ;  /* 0x000000011a1ad824 */ /* 0x000fe200078e0a29 */
[----:B------:R-:W-:Y:S01]  /*1630*/  ISETP.GT.U32.AND P1, PT, R41, R22, PT ;  /* 0x000000162900720c */ /* 0x000fe20003f24070 */
[----:B------:R-:W-:-:S02]  /*1640*/  IMAD.MOV R3, RZ, RZ, -R3 ;  /* 0x000000ffff037224 */ /* 0x000fc400078e0a03 */
        /* <DEDUP_REMOVED lines=10> */
[----:B------:R-:W-:Y:S01]  /*16f0*/  @!P1 IMAD.IADD R22, R22, 0x1, -R41 ;  /* 0x0000000116169824 */ /* 0x000fe200078e0a29 */
[C---:B------:R-:W-:Y:S01]  /*1700*/  ISETP.GT.U32.AND P3, PT, R41.reuse, R25, PT ;  /* 0x000000192900720c */ /* 0x040fe20003f64070 */
[C---:B------:R-:W-:Y:S01]  /*1710*/  IMAD R34, R41.reuse, R0, R40 ;  /* 0x0000000029227224 */ /* 0x040fe200078e0228 */
[----:B------:R-:W-:Y:S01]  /*1720*/  ISETP.GT.U32.AND P1, PT, R41, R29, PT ;  /* 0x0000001d2900720c */ /* 0x000fe20003f24070 */
[----:B------:R-:W-:Y:S01]  /*1730*/  IMAD.HI.U32 R0, R5, R38, RZ ;  /* 0x0000002605007227 */ /* 0x000fe200078e00ff */
[----:B------:R-:W-:-:S03]  /*1740*/  IABS R40, R134 ;  /* 0x0000008600287213 */ /* 0x000fc60000000000 */
[--C-:B------:R-:W-:Y:S01]  /*1750*/  @!P4 IMAD.IADD R13, R13, 0x1, -R41.reuse ;  /* 0x000000010d0dc824 */ /* 0x100fe200078e0a29 */
[C---:B------:R-:W-:Y:S01]  /*1760*/  ISETP.GT.U32.AND P4, PT, R41.reuse, R26, PT ;  /* 0x0000001a2900720c */ /* 0x040fe20003f84070 */
[C---:B------:R-:W-:Y:S01]  /*1770*/  IMAD R35, R41.reuse, R3, R42 ;  /* 0x0000000329237224 */ /* 0x040fe200078e022a */
[----:B------:R-:W-:Y:S01]  /*1780*/  IABS R42, R135 ;  /* 0x00000087002a7213 */ /* 0x000fe20000000000 */
[--C-:B------:R-:W-:Y:S01]  /*1790*/  @!P6 IMAD.IADD R20, R20, 0x1, -R41.reuse ;  /* 0x000000011414e824 */ /* 0x100fe200078e0a29 */
[----:B------:R-:W-:Y:S01]  /*17a0*/  ISETP.GT.U32.AND P6, PT, R41, R27, PT ;  /* 0x0000001b2900720c */ /* 0x000fe20003fc4070 */
[----:B------:R-:W-:Y:S02]  /*17b0*/  IMAD.MOV R7, RZ, RZ, -R0 ;  /* 0x000000ffff077224 */ /* 0x000fe400078e0a00 */
[--C-:B------:R-:W-:Y:S01]  /*17c0*/  @!P5 IMAD.IADD R21, R21, 0x1, -R41.reuse ;  /* 0x000000011515d824 */ /* 0x100fe200078e0a29 */
[----:B------:R-:W-:Y:S01]  /*17d0*/  ISETP.GT.U32.AND P5, PT, R41, R28, PT ;  /* 0x0000001c2900720c */ /* 0x000fe20003fa4070 */
[--C-:B------:R-:W-:Y:S01]  /*17e0*/  @!P2 IMAD.IADD R23, R23, 0x1, -R41.reuse ;  /* 0x000000011717a824 */ /* 0x100fe200078e0a29 */
[C---:B------:R-:W-:Y:S01]  /*17f0*/  ISETP.GT.U32.AND P2, PT, R41.reuse, R30, PT ;  /* 0x0000001e2900720c */ /* 0x040fe20003f44070 */
[--C-:B------:R-:W-:Y:S01]  /*1800*/  @!P0 IMAD.IADD R24, R24, 0x1, -R41.reuse ;  /* 0x0000000118188824 */ /* 0x100fe200078e0a29 */
[----:B------:R-:W-:Y:S01]  /*1810*/  ISETP.GT.U32.AND P0, PT, R41, R31, PT ;  /* 0x0000001f2900720c */ /* 0x000fe20003f04070 */
[----:B------:R-:W-:Y:S01]  /*1820*/  @!P3 IMAD.IADD R25, R25, 0x1, -R41 ;  /* 0x000000011919b824 */ /* 0x000fe200078e0a29 */
[----:B------:R-:W-:Y:S01]  /*1830*/  ISETP.GT.U32.AND P3, PT, R41, R32, PT ;  /* 0x000000202900720c */ /* 0x000fe20003f64070 */
[----:B------:R-:W-:-:S04]  /*1840*/  IMAD.HI.U32 R3, R5, R40, RZ ;  /* 0x0000002805037227 */ /* 0x000fc800078e00ff */
[----:B------:R-:W-:-:S04]  /*1850*/  IMAD.HI.U32 R0, R36, R45, RZ ;  /* 0x0000002d24007227 */ /* 0x000fc800078e00ff */
[----:B------:R-:W-:Y:S01]  /*1860*/  @!P4 IMAD.IADD R26, R26, 0x1, -R41 ;  /* 0x000000011a1ac824 */ /* 0x000fe200078e0a29 */
[----:B------:R-:W-:Y:S01]  /*1870*/  ISETP.GT.U32.AND P4, PT, R41, R33, PT ;  /* 0x000000212900720c */ /* 0x000fe20003f84070 */
[----:B------:R-:W-:-:S04]  /*1880*/  IMAD.HI.U32 R5, R5, R42, RZ ;  /* 0x0000002a05057227 */ /* 0x000fc800078e00ff */
[----:B------:R-:W-:Y:S02]  /*1890*/  IMAD R36, R41, R7, R38 ;  /* 0x0000000729247224 */ /* 0x000fe400078e0226 */
[----:B------:R-:W-:Y:S02]  /*18a0*/  IMAD.MOV R3, RZ, RZ, -R3 ;  /* 0x000000ffff037224 */ /* 0x000fe400078e0a03 */
[----:B------:R-:W-:Y:S02]  /*18b0*/  IMAD.MOV R5, RZ, RZ, -R5 ;  /* 0x000000ffff057224 */ /* 0x000fe400078e0a05 */
[----:B------:R-:W-:Y:S02]  /*18c0*/  IMAD.MOV R0, RZ, RZ, -R0 ;  /* 0x000000ffff007224 */ /* 0x000fe400078e0a00 */
[----:B------:R-:W-:Y:S01]  /*18d0*/  @!P1 IMAD.IADD R29, R29, 0x1, -R41 ;  /* 0x000000011d1d9824 */ /* 0x000fe200078e0a29 */
[C---:B------:R-:W-:Y:S01]  /*18e0*/  ISETP.GT.U32.AND P1, PT, R41.reuse, R36, PT ;  /* 0x000000242900720c */ /* 0x040fe20003f24070 */
[C---:B------:R-:W-:Y:S01]  /*18f0*/  IMAD R37, R41.reuse, R3, R40 ;  /* 0x0000000329257224 */ /* 0x040fe200078e0228 */
[----:B------:R-:W-:Y:S01]  /*1900*/  SHF.R.U32.HI R3, RZ, 0x2, R2 ;  /* 0x00000002ff037819 */ /* 0x000fe20000011602 */
[----:B------:R-:W-:-:S02]  /*1910*/  IMAD R38, R41, R5, R42 ;  /* 0x0000000529267224 */ /* 0x000fc400078e022a */
[----:B------:R-:W-:Y:S02]  /*1920*/  IMAD R40, R43, R0, R45 ;  /* 0x000000002b287224 */ /* 0x000fe400078e022d */
        /* <DEDUP_REMOVED lines=20> */
[----:B------:R-:W-:Y:S01]  /*1a70*/  @!P0 IMAD.IADD R38, R38, 0x1, -R41 ;  /* 0x0000000126268824 */ /* 0x000fe200078e0a29 */
[C---:B------:R-:W-:Y:S01]  /*1a80*/  ISETP.GT.U32.AND P0, PT, R41.reuse, R32, PT ;  /* 0x000000202900720c */ /* 0x040fe20003f04070 */
[----:B------:R-:W-:Y:S01]  /*1a90*/  @!P3 IMAD.IADD R40, R40, 0x1, -R43 ;  /* 0x000000012828b824 */ /* 0x000fe200078e0a2b */
[----:B------:R-:W-:Y:S01]  /*1aa0*/  ISETP.GT.U32.AND P3, PT, R41, R33, PT ;  /* 0x000000212900720c */ /* 0x000fe20003f64070 */
[--C-:B------:R-:W-:Y:S01]  /*1ab0*/  @!P4 IMAD.IADD R27, R27, 0x1, -R41.reuse ;  /* 0x000000011b1bc824 */ /* 0x100fe200078e0a29 */
[C---:B------:R-:W-:Y:S01]  /*1ac0*/  ISETP.GT.U32.AND P4, PT, R41.reuse, R34, PT ;  /* 0x000000222900720c */ /* 0x040fe20003f84070 */
[----:B------:R-:W-:Y:S01]  /*1ad0*/  @!P1 IMAD.IADD R30, R30, 0x1, -R41 ;  /* 0x000000011e1e9824 */ /* 0x000fe200078e0a29 */
[----:B------:R-:W-:Y:S01]  /*1ae0*/  ISETP.GT.U32.AND P1, PT, R41, R36, PT ;  /* 0x000000242900720c */ /* 0x000fe20003f24070 */
[----:B------:R-:W-:-:S02]  /*1af0*/  IMAD.SHL.U32 R0, R2, 0x2, RZ ;  /* 0x0000000202007824 */ /* 0x000fc400078e00ff */
[----:B------:R-:W-:Y:S02]  /*1b00*/  IMAD.SHL.U32 R5, R2, 0x40, RZ ;  /* 0x0000004002057824 */ /* 0x000fe400078e00ff */
[--C-:B------:R-:W-:Y:S01]  /*1b10*/  @!P5 IMAD.IADD R29, R29, 0x1, -R41.reuse ;  /* 0x000000011d1dd824 */ /* 0x100fe200078e0a29 */
[----:B------:R-:W-:Y:S01]  /*1b20*/  LOP3.LUT R44, R129, 0x30, R0, 0x48, !PT ;  /* 0x00000030812c7812 */ /* 0x000fe200078e4800 */
[--C-:B------:R-:W-:Y:S01]  /*1b30*/  @!P2 IMAD.IADD R31, R31, 0x1, -R41.reuse ;  /* 0x000000011f1fa824 */ /* 0x100fe200078e0a29 */
[----:B------:R-:W-:Y:S01]  /*1b40*/  LOP3.LUT R42, R5, 0x1c0, RZ, 0xc0, !PT ;  /* 0x000001c0052a7812 */ /* 0x000fe200078ec0ff */
[--C-:B------:R-:W-:Y:S01]  /*1b50*/  @!P0 IMAD.IADD R32, R32, 0x1, -R41.reuse ;  /* 0x0000000120208824 */ /* 0x100fe200078e0a29 */
[----:B------:R-:W-:Y:S01]  /*1b60*/  ISETP.GT.U32.AND P5, PT, R41, R35, PT ;  /* 0x000000232900720c */ /* 0x000fe20003fa4070 */
[--C-:B------:R-:W-:Y:S01]  /*1b70*/  @!P3 IMAD.IADD R33, R33, 0x1, -R41.reuse ;  /* 0x000000012121b824 */ /* 0x100fe200078e0a29 */
[----:B------:R-:W-:Y:S01]  /*1b80*/  ISETP.GT.U32.AND P2, PT, R41, R37, PT ;  /* 0x000000252900720c */ /* 0x000fe20003f44070 */
[--C-:B------:R-:W-:Y:S01]  /*1b90*/  @!P4 IMAD.IADD R34, R34, 0x1, -R41.reuse ;  /* 0x000000012222c824 */ /* 0x100fe200078e0a29 */
[----:B------:R-:W-:Y:S01]  /*1ba0*/  ISETP.GT.U32.AND P0, PT, R43, R40, PT ;  /* 0x000000282b00720c */ /* 0x000fe20003f04070 */
[--C-:B------:R-:W-:Y:S01]  /*1bb0*/  @!P1 IMAD.IADD R36, R36, 0x1, -R41.reuse ;  /* 0x0000000124249824 */ /* 0x100fe200078e0a29 */
[----:B------:R-:W-:Y:S01]  /*1bc0*/  ISETP.GE.AND P3, PT, R150, RZ, PT ;  /* 0x000000ff9600720c */ /* 0x000fe20003f66270 */
[----:B------:R-:W-:Y:S01]  /*1bd0*/  @!P6 IMAD.IADD R28, R28, 0x1, -R41 ;  /* 0x000000011c1ce824 */ /* 0x000fe200078e0a29 */
[----:B------:R-:W-:-:S02]  /*1be0*/  ISETP.GE.AND P4, PT, R152, RZ, PT ;  /* 0x000000ff9800720c */ /* 0x000fc40003f86270 */
[----:B------:R-:W-:Y:S02]  /*1bf0*/  LOP3.LUT R128, R0, 0x1fe, RZ, 0xc0, !PT ;  /* 0x000001fe00807812 */ /* 0x000fe400078ec0ff */
[----:B------:R-:W-:Y:S01]  /*1c00*/  LOP3.LUT R5, R42, 0x30, R129, 0xf8, !PT ;  /* 0x000000302a057812 */ /* 0x000fe200078ef881 */
[----:B------:R-:W-:Y:S01]  /*1c10*/  @!P5 IMAD.IADD R35, R35, 0x1, -R41 ;  /* 0x000000012323d824 */ /* 0x000fe200078e0a29 */
[----:B------:R-:W-:Y:S01]  /*1c20*/  IADD3 R7, R44, UR4, R131 ;  /* 0x000000042c077c10 */ /* 0x000fe2000fffe083 */
[----:B------:R-:W-:Y:S01]  /*1c30*/  @!P2 IMAD.IADD R37, R37, 0x1, -R41 ;  /* 0x000000012525a824 */ /* 0x000fe200078e0a29 */
[----:B------:R-:W-:Y:S01]  /*1c40*/  ISETP.GE.AND P1, PT, R154, RZ, PT ;  /* 0x000000ff9a00720c */ /* 0x000fe20003f26270 */
[----:B------:R-:W-:Y:S01]  /*1c50*/  @!P0 IMAD.IADD R40, R40, 0x1, -R43 ;  /* 0x0000000128288824 */ /* 0x000fe200078e0a2b */
[----:B------:R-:W-:Y:S02]  /*1c60*/  LOP3.LUT R128, R128, 0x30, R3, 0x78, !PT ;  /* 0x0000003080807812 */ /* 0x000fe400078e7803 */
[----:B------:R-:W-:-:S02]  /*1c70*/  CS2R R44, SRZ ;  /* 0x00000000002c7805 */ /* 0x000fc4000001ff00 */
[----:B------:R-:W-:Y:S01]  /*1c80*/  LOP3.LUT R3, R5, 0x10, R0, 0x78, !PT ;  /* 0x0000001005037812 */ /* 0x000fe200078e7800 */
[----:B------:R-:W-:Y:S01]  /*1c90*/  IMAD.IADD R0, R42, 0x1, R7 ;  /* 0x000000012a007824 */ /* 0x000fe200078e0207 */
[----:B------:R-:W-:Y:S01]  /*1ca0*/  ISETP.GE.AND P0, PT, R156, RZ, PT ;  /* 0x000000ff9c00720c */ /* 0x000fe20003f06270 */
[----:B------:R-:W-:Y:S01]  /*1cb0*/  IMAD.MOV.U32 R5, RZ, RZ, R4 ;  /* 0x000000ffff057224 */ /* 0x000fe200078e0004 */
[----:B------:R-:W-:Y:S01]  /*1cc0*/  ISETP.GE.AND P2, PT, R158, RZ, PT ;  /* 0x000000ff9e00720c */ /* 0x000fe20003f46270 */
[----:B------:R-:W-:Y:S01]  /*1cd0*/  IMAD.MOV.U32 R7, RZ, RZ, R6 ;  /* 0x000000ffff077224 */ /* 0x000fe200078e0006 */
[----:B------:R-:W-:Y:S01]  /*1ce0*/  ISETP.GE.AND P5, PT, R160, RZ, PT ;  /* 0x000000ffa000720c */ /* 0x000fe20003fa6270 */
[----:B------:R-:W-:Y:S01]  /*1cf0*/  @!P3 IMAD.MOV R5, RZ, RZ, -R5 ;  /* 0x000000ffff05b224 */ /* 0x000fe200078e0a05 */
[----:B------:R-:W-:Y:S01]  /*1d00*/  ISETP.GE.AND P3, PT, R162, RZ, PT ;  /* 0x000000ffa200720c */ /* 0x000fe20003f66270 */
[----:B------:R-:W-:Y:S01]  /*1d10*/  @!P4 IMAD.MOV R7, RZ, RZ, -R7 ;  /* 0x000000ffff07c224 */ /* 0x000fe200078e0a07 */
[----:B------:R-:W-:Y:S01]  /*1d20*/  ISETP.GE.AND P4, PT, R163, RZ, PT ;  /* 0x000000ffa300720c */ /* 0x000fe20003f86270 */
[----:B------:R-:W-:Y:S01]  /*1d30*/  @!P1 IMAD.MOV R8, RZ, RZ, -R8 ;  /* 0x000000ffff089224 */ /* 0x000fe200078e0a08 */
[----:B------:R-:W-:Y:S01]  /*1d40*/  ISETP.GE.AND P1, PT, R164, RZ, PT ;  /* 0x000000ffa400720c */ /* 0x000fe20003f26270 */
[----:B------:R-:W-:Y:S01]  /*1d50*/  IMAD.MOV.U32 R4, RZ, RZ, R40 ;  /* 0x000000ffff047224 */ /* 0x000fe200078e0028 */
[----:B------:R-:W-:Y:S01]  /*1d60*/  ISETP.GT.U32.AND P6, PT, R41, R38, PT ;  /* 0x000000262900720c */ /* 0x000fe20003fc4070 */
[----:B------:R-:W-:Y:S01]  /*1d70*/  @!P0 IMAD.MOV R9, RZ, RZ, -R9 ;  /* 0x000000ffff098224 */ /* 0x000fe200078e0a09 */
[----:B------:R-:W-:Y:S01]  /*1d80*/  ISETP.GE.AND P0, PT, R165, RZ, PT ;  /* 0x000000ffa500720c */ /* 0x000fe20003f06270 */
        /* <DEDUP_REMOVED lines=10> */
[----:B------:R-:W-:Y:S01]  /*1e30*/  @!P6 IMAD.IADD R38, R38, 0x1, -R41 ;  /* 0x000000012626e824 */ /* 0x000fe200078e0a29 */
[----:B------:R-:W-:Y:S01]  /*1e40*/  LOP3.LUT R6, RZ, R17, RZ, 0x33, !PT ;  /* 0x00000011ff067212 */ /* 0x000fe200078e33ff */
        /* <DEDUP_REMOVED lines=11> */
[----:B------:R-:W-:-:S02]  /*1f00*/  ISETP.GE.AND P1, PT, R176, RZ, PT ;  /* 0x000000ffb000720c */ /* 0x000fc40003f26270 */
[----:B------:R-:W-:Y:S02]  /*1f10*/  CS2R R40, SRZ ;  /* 0x0000000000287805 */ /* 0x000fe4000001ff00 */
        /* <DEDUP_REMOVED lines=14> */
[----:B------:R-:W-:Y:S01]  /*2000*/  LOP3.LUT R144, R3, 0x200, R130, 0xf8, !PT ;  /* 0x0000020003907812 */ /* 0x000fe200078ef882 */
        /* <DEDUP_REMOVED lines=11> */
[----:B------:R-:W-:-:S02]  /*20c0*/  ISETP.NE.AND P1, PT, R17, RZ, PT ;  /* 0x000000ff1100720c */ /* 0x000fc40003f25270 */
[----:B------:R-:W-:Y:S02]  /*20d0*/  CS2R R42, SRZ ;  /* 0x00000000002a7805 */ /* 0x000fe4000001ff00 */
[----:B------:R-:W-:Y:S01]  /*20e0*/  LOP3.LUT R148, R144, 0x20, RZ, 0x3c, !PT ;  /* 0x0000002090947812 */ /* 0x000fe200078e3cff */
[----:B------:R-:W-:Y:S01]  /*20f0*/  @!P0 IMAD.MOV R35, RZ, RZ, -R35 ;  /* 0x000000ffff238224 */ /* 0x000fe200078e0a23 */
[C---:B------:R-:W-:Y:S01]  /*2100*/  SEL R9, R6.reuse, R9, !P1 ;  /* 0x0000000906097207 */ /* 0x040fe20004800000 */
        /* <DEDUP_REMOVED lines=8> */
[----:B------:R-:W-:Y:S01]  /*2190*/  IMAD R9, R9, UR8, RZ ;  /* 0x0000000809097c24 */ /* 0x000fe2000f8e02ff */
[----:B------:R-:W-:Y:S01]  /*21a0*/  SEL R10, R6, R10, !P1 ;  /* 0x0000000a060a7207 */ /* 0x000fe20004800000 */
[----:B------:R-:W-:Y:S01]  /*21b0*/  IMAD R18, R18, UR8, RZ ;  /* 0x0000000812127c24 */ /* 0x000fe2000f8e02ff */
        /* <DEDUP_REMOVED lines=52> */
[C---:B------:R-:W-:Y:S01]  /*2500*/  LEA R118, P1, R9.reuse, UR10, 0x1 ;  /* 0x0000000a09767c11 */ /* 0x040fe2000f8208ff */
[----:B------:R-:W-:Y:S01]  /*2510*/  IMAD R38, R38, UR8, RZ ;  /* 0x0000000826267c24 */ /* 0x000fe2000f8e02ff */
[----:B------:R-:W-:Y:S01]  /*2520*/  ISETP.NE.AND P0, PT, R16, RZ, PT ;  /* 0x000000ff1000720c */ /* 0x000fe20003f05270 */
[----:B------:R-:W-:Y:S01]  /*2530*/  IMAD R6, R6, UR8, RZ ;  /* 0x0000000806067c24 */ /* 0x000fe2000f8e02ff */
[----:B------:R-:W-:Y:S01]  /*2540*/  LEA.HI.X.SX32 R119, R9, UR11, 0x1, P1 ;  /* 0x0000000b09777c11 */ /* 0x000fe200088f0eff */
[----:B------:R-:W-:Y:S01]  /*2550*/  IMAD R35, R35, UR8, RZ ;  /* 0x0000000823237c24 */ /* 0x000fe2000f8e02ff */
[----:B------:R-:W-:Y:S01]  /*2560*/  LEA R106, P1, R18, UR10, 0x1 ;  /* 0x0000000a126a7c11 */ /* 0x000fe2000f8208ff */
[----:B------:R-:W-:Y:S01]  /*2570*/  IMAD R36, R36, UR8, RZ ;  /* 0x0000000824247c24 */ /* 0x000fe2000f8e02ff */
[----:B------:R-:W-:Y:S01]  /*2580*/  LEA R124, P3, R7, UR10, 0x1 ;  /* 0x0000000a077c7c11 */ /* 0x000fe2000f8608ff */
[----:B------:R-:W-:Y:S01]  /*2590*/  ULDC UR8, c[0x0][0x234] ;  /* 0x00008d0000087ab9 */ /* 0x000fe20000000800 */
[----:B------:R-:W-:-:S02]  /*25a0*/  LEA.HI.X.SX32 R107, R18, UR11, 0x1, P1 ;  /* 0x0000000b126b7c11 */ /* 0x000fc400088f0eff */
[C---:B------:R-:W-:Y:S02]  /*25b0*/  LEA R92, P1, R25.reuse, UR10, 0x1 ;  /* 0x0000000a195c7c11 */ /* 0x040fe4000f8208ff */
[----:B------:R-:W-:Y:S02]  /*25c0*/  LEA R122, P2, R8, UR10, 0x1 ;  /* 0x0000000a087a7c11 */ /* 0x000fe4000f8408ff */
[----:B------:R-:W-:Y:S02]  /*25d0*/  LEA.HI.X.SX32 R93, R25, UR11, 0x1, P1 ;  /* 0x0000000b195d7c11 */ /* 0x000fe400088f0eff */
[C---:B------:R-:W-:Y:S02]  /*25e0*/  LEA R86, P1, R32.reuse, UR10, 0x1 ;  /* 0x0000000a20567c11 */ /* 0x040fe4000f8208ff */
[----:B------:R-:W-:Y:S02]  /*25f0*/  @!P0 LOP3.LUT R4, RZ, R16, RZ, 0x33, !PT ;  /* 0x00000010ff048212 */ /* 0x000fe400078e33ff */
[----:B------:R-:W-:-:S02]  /*2600*/  LEA.HI.X.SX32 R87, R32, UR11, 0x1, P1 ;  /* 0x0000000b20577c11 */ /* 0x000fc400088f0eff */
[----:B------:R-:W-:Y:S01]  /*2610*/  LEA R66, P1, R6, UR10, 0x1 ;  /* 0x0000000a06427c11 */ /* 0x000fe2000f8208ff */
[----:B------:R-:W-:Y:S01]  /*2620*/  IMAD R2, R4, UR8, RZ ;  /* 0x0000000804027c24 */ /* 0x000fe2000f8e02ff */
[----:B------:R-:W-:Y:S02]  /*2630*/  LEA R126, P4, R5, UR10, 0x1 ;  /* 0x0000000a057e7c11 */ /* 0x000fe4000f8808ff */
[----:B------:R-:W-:Y:S01]  /*2640*/  LEA.HI.X.SX32 R125, R7, UR11, 0x1, P3 ;  /* 0x0000000b077d7c11 */ /* 0x000fe200098f0eff */
[----:B------:R-:W-:Y:S01]  /*2650*/  IMAD.WIDE R2, R2, 0x2, RZ ;  /* 0x0000000202027825 */ /* 0x000fe200078e02ff */
[----:B------:R-:W-:Y:S02]  /*2660*/  LEA.HI.X.SX32 R123, R8, UR11, 0x1, P2 ;  /* 0x0000000b087b7c11 */ /* 0x000fe400090f0eff */
[----:B------:R-:W-:Y:S02]  /*2670*/  LEA.HI.X.SX32 R67, R6, UR11, 0x1, P1 ;  /* 0x0000000b06437c11 */ /* 0x000fe400088f0eff */
[----:B------:R-:W-:Y:S01]  /*2680*/  LEA R120, P0, R10, UR10, 0x1 ;  /* 0x0000000a0a787c11 */ /* 0x000fe2000f8008ff */
[----:B------:R-:W0:Y:S01]  /*2690*/  LDC R6, c[0x0][0x23c] ;  /* 0x00008f00ff067b82 */ /* 0x000e220000000800 */
[----:B------:R-:W-:-:S02]  /*26a0*/  LEA R110, P3, R14, UR10, 0x1 ;  /* 0x0000000a0e6e7c11 */ /* 0x000fc4000f8608ff */
[----:B------:R-:W-:Y:S02]  /*26b0*/  LEA R108, P2, R15, UR10, 0x1 ;  /* 0x0000000a0f6c7c11 */ /* 0x000fe4000f8408ff */
[----:B------:R-:W-:Y:S02]  /*26c0*/  LEA.HI.X.SX32 R127, R5, UR11, 0x1, P4 ;  /* 0x0000000b057f7c11 */ /* 0x000fe4000a0f0eff */
[----:B------:R-:W-:Y:S02]  /*26d0*/  LEA R114, P6, R11, UR10, 0x1 ;  /* 0x0000000a0b727c11 */ /* 0x000fe4000f8c08ff */
[----:B------:R-:W-:Y:S02]  /*26e0*/  LEA R116, P5, R12, UR10, 0x1 ;  /* 0x0000000a0c747c11 */ /* 0x000fe4000f8a08ff */
[----:B------:R-:W-:Y:S02]  /*26f0*/  LEA R112, P4, R13, UR10, 0x1 ;  /* 0x0000000a0d707c11 */ /* 0x000fe4000f8808ff */
[----:B------:R-:W-:-:S02]  /*2700*/  LEA.HI.X.SX32 R121, R10, UR11, 0x1, P0 ;  /* 0x0000000b0a797c11 */ /* 0x000fc400080f0eff */
[----:B------:R-:W-:Y:S02]  /*2710*/  LEA.HI.X.SX32 R111, R14, UR11, 0x1, P3 ;  /* 0x0000000b0e6f7c11 */ /* 0x000fe400098f0eff */
[----:B------:R-:W-:Y:S02]  /*2720*/  LEA.HI.X.SX32 R109, R15, UR11, 0x1, P2 ;  /* 0x0000000b0f6d7c11 */ /* 0x000fe400090f0eff */
[----:B------:R-:W-:Y:S02]  /*2730*/  LEA R104, P0, R19, UR10, 0x1 ;  /* 0x0000000a13687c11 */ /* 0x000fe4000f8008ff */
[----:B------:R-:W-:Y:S02]  /*2740*/  LEA R88, P3, R23, UR10, 0x1 ;  /* 0x0000000a17587c11 */ /* 0x000fe4000f8608ff */
[----:B------:R-:W-:Y:S01]  /*2750*/  LEA R90, P2, R24, UR10, 0x1 ;  /* 0x0000000a185a7c11 */ /* 0x000fe2000f8408ff */
[----:B0-----:R-:W-:Y:S01]  /*2760*/  IMAD R159, R141, R6, RZ ;  /* 0x000000068d9f7224 */ /* 0x001fe200078e02ff */
[----:B------:R-:W-:Y:S01]  /*2770*/  LEA.HI.X.SX32 R115, R11, UR11, 0x1, P6 ;  /* 0x0000000b0b737c11 */ /* 0x000fe2000b0f0eff */
[----:B------:R-:W-:Y:S01]  /*2780*/  IMAD.SHL.U32 R161, R6, 0x20, RZ ;  /* 0x0000002006a17824 */ /* 0x000fe200078e00ff */
[----:B------:R-:W-:-:S02]  /*2790*/  LEA.HI.X.SX32 R117, R12, UR11, 0x1, P5 ;  /* 0x0000000b0c757c11 */ /* 0x000fc4000a8f0eff */
[----:B------:R-:W-:Y:S02]  /*27a0*/  LEA.HI.X.SX32 R113, R13, UR11, 0x1, P4 ;  /* 0x0000000b0d717c11 */ /* 0x000fe4000a0f0eff */
[----:B------:R-:W-:Y:S02]  /*27b0*/  LEA R102, P6, R20, UR10, 0x1 ;  /* 0x0000000a14667c11 */ /* 0x000fe4000f8c08ff */
[----:B------:R-:W-:Y:S02]  /*27c0*/  LEA R100, P5, R21, UR10, 0x1 ;  /* 0x0000000a15647c11 */ /* 0x000fe4000f8a08ff */
[----:B------:R-:W-:Y:S02]  /*27d0*/  LEA R98, P4, R22, UR10, 0x1 ;  /* 0x0000000a16627c11 */ /* 0x000fe4000f8808ff */
[----:B------:R-:W-:Y:S02]  /*27e0*/  LEA.HI.X.SX32 R105, R19, UR11, 0x1, P0 ;  /* 0x0000000b13697c11 */ /* 0x000fe400080f0eff */
[----:B------:R-:W-:-:S02]  /*27f0*/  LEA.HI.X.SX32 R89, R23, UR11, 0x1, P3 ;  /* 0x0000000b17597c11 */ /* 0x000fc400098f0eff */
[----:B------:R-:W-:Y:S02]  /*2800*/  LEA.HI.X.SX32 R91, R24, UR11, 0x1, P2 ;  /* 0x0000000b185b7c11 */ /* 0x000fe400090f0eff */
[----:B------:R-:W-:Y:S02]  /*2810*/  CS2R R24, SRZ ;  /* 0x0000000000187805 */ /* 0x000fe4000001ff00 */
        /* <DEDUP_REMOVED lines=16> */
[----:B------:R-:W-:Y:S02]  /*2920*/  CS2R R26, SRZ ;  /* 0x00000000001a7805 */ /* 0x000fe4000001ff00 */
[----:B------:R-:W-:Y:S02]  /*2930*/  LEA.HI.X.SX32 R79, R28, UR11, 0x1, P5 ;  /* 0x0000000b1c4f7c11 */ /* 0x000fe4000a8f0eff */
[----:B------:R-:W-:Y:S02]  /*2940*/  LEA.HI.X.SX32 R81, R29, UR11, 0x1, P4 ;  /* 0x0000000b1d517c11 */ /* 0x000fe4000a0f0eff */
[----:B------:R-:W-:Y:S02]  /*2950*/  LEA R70, P6, R34, UR10, 0x1 ;  /* 0x0000000a22467c11 */ /* 0x000fe4000f8c08ff */
[----:B------:R-:W-:Y:S02]  /*2960*/  LEA R72, P5, R35, UR10, 0x1 ;  /* 0x0000000a23487c11 */ /* 0x000fe4000f8a08ff */
[----:B------:R-:W-:-:S02]  /*2970*/  LEA R74, P4, R36, UR10, 0x1 ;  /* 0x0000000a244a7c11 */ /* 0x000fc4000f8808ff */
[----:B------:R-:W-:Y:S02]  /*2980*/  LEA.HI.X.SX32 R69, R33, UR11, 0x1, P0 ;  /* 0x0000000b21457c11 */ /* 0x000fe400080f0eff */
[----:B------:R-:W-:Y:S02]  /*2990*/  CS2R R32, SRZ ;  /* 0x0000000000207805 */ /* 0x000fe4000001ff00 */
[----:B------:R-:W-:Y:S02]  /*29a0*/  LEA.HI.X.SX32 R77, R37, UR11, 0x1, P3 ;  /* 0x0000000b254d7c11 */ /* 0x000fe400098f0eff */
[----:B------:R-:W-:Y:S02]  /*29b0*/  LEA.HI.X.SX32 R65, R38, UR11, 0x1, P2 ;  /* 0x0000000b26417c11 */ /* 0x000fe400090f0eff */
[----:B------:R-:W-:Y:S02]  /*29c0*/  CS2R R38, SRZ ;  /* 0x0000000000267805 */ /* 0x000fe4000001ff00 */
[----:B------:R-:W-:-:S02]  /*29d0*/  LEA R143, P0, R151, UR12, 0x1 ;  /* 0x0000000c978f7c11 */ /* 0x000fc4000f8008ff */
[----:B------:R-:W-:Y:S02]  /*29e0*/  LEA R145, P1, R153, UR12, 0x1 ;  /* 0x0000000c99917c11 */ /* 0x000fe4000f8208ff */
[----:B------:R-:W-:Y:S02]  /*29f0*/  LEA R147, P2, R155, UR12, 0x1 ;  /* 0x0000000c9b937c11 */ /* 0x000fe4000f8408ff */
[----:B------:R-:W-:Y:S02]  /*2a00*/  LEA R149, P3, R157, UR12, 0x1 ;  /* 0x0000000c9d957c11 */ /* 0x000fe4000f8608ff */
[----:B------:R-:W-:Y:S02]  /*2a10*/  LEA.HI.X.SX32 R71, R34, UR11, 0x1, P6 ;  /* 0x0000000b22477c11 */ /* 0x000fe4000b0f0eff */
[----:B------:R-:W-:Y:S02]  /*2a20*/  LEA.HI.X.SX32 R73, R35, UR11, 0x1, P5 ;  /* 0x0000000b23497c11 */ /* 0x000fe4000a8f0eff */
[----:B------:R-:W-:-:S02]  /*2a30*/  CS2R R34, SRZ ;  /* 0x0000000000227805 */ /* 0x000fc4000001ff00 */
[----:B------:R-:W-:Y:S02]  /*2a40*/  LEA.HI.X.SX32 R75, R36, UR11, 0x1, P4 ;  /* 0x0000000b244b7c11 */ /* 0x000fe4000a0f0eff */
[----:B------:R-:W-:Y:S02]  /*2a50*/  CS2R R36, SRZ ;  /* 0x0000000000247805 */ /* 0x000fe4000001ff00 */
[----:B------:R-:W-:Y:S02]  /*2a60*/  LEA.HI.X.SX32 R151, R151, UR13, 0x1, P0 ;  /* 0x0000000d97977c11 */ /* 0x000fe400080f0eff */
[----:B------:R-:W-:Y:S02]  /*2a70*/  LEA.HI.X.SX32 R153, R153, UR13, 0x1, P1 ;  /* 0x0000000d99997c11 */ /* 0x000fe400088f0eff */
[----:B------:R-:W-:Y:S02]  /*2a80*/  LEA.HI.X.SX32 R155, R155, UR13, 0x1, P2 ;  /* 0x0000000d9b9b7c11 */ /* 0x000fe400090f0eff */
[----:B------:R-:W-:-:S07]  /*2a90*/  LEA.HI.X.SX32 R157, R157, UR13, 0x1, P3 ;  /* 0x0000000d9d9d7c11 */ /* 0x000fce00098f0eff */
.L_x_2:
[----:B------:R-:W-:Y:S02]  /*2aa0*/  IADD3 R8, P1, R2, R149, RZ ;  /* 0x0000009502087210 */ /* 0x000fe40007f3e0ff */
[----:B------:R-:W-:Y:S02]  /*2ab0*/  ISETP.GE.AND P0, PT, R140, UR5, PT ;  /* 0x000000058c007c0c */ /* 0x000fe4000bf06270 */
[----:B------:R-:W-:Y:S01]  /*2ac0*/  PRMT R187, RZ, 0x7610, R187 ;  /* 0x00007610ffbb7816 */ /* 0x000fe200000000bb */
[----:B------:R-:W-:Y:S01]  /*2ad0*/  IMAD.X R9, R3, 0x1, R157, P1 ;  /* 0x0000000103097824 */ /* 0x000fe200008e069d */
[----:B------:R-:W-:Y:S02]  /*2ae0*/  IADD3 R10, P1, R2, R145, RZ ;  /* 0x00000091020a7210 */ /* 0x000fe40007f3e0ff */
[----:B------:R-:W-:Y:S02]  /*2af0*/  ISETP.GE.AND P3, PT, R139, UR5, PT ;  /* 0x000000058b007c0c */ /* 0x000fe4000bf66270 */
[----:B------:R-:W-:Y:S01]  /*2b00*/  ISETP.GE.AND P4, PT, R138, UR5, PT ;  /* 0x000000058a007c0c */ /* 0x000fe2000bf86270 */
[----:B------:R-:W-:Y:S01]  /*2b10*/  IMAD.X R11, R3, 0x1, R153, P1 ;  /* 0x00000001030b7824 */ /* 0x000fe200008e0699 */
[----:B------:R-:W-:-:S02]  /*2b20*/  ISETP.GE.AND P1, PT, R137, UR5, PT ;  /* 0x0000000589007c0c */ /* 0x000fc4000bf26270 */
[C---:B------:R-:W-:Y:S01]  /*2b30*/  IADD3 R6, P2, R2.reuse, R147, RZ ;  /* 0x0000009302067210 */ /* 0x040fe20007f5e0ff */
[----:B------:R0:W2:Y:S01]  /*2b40*/  @!P0 LDG.E.U16 R187, desc[UR6][R8.64] ;  /* 0x0000000608bb8981 */ /* 0x0000a2000c1e1500 */
[----:B------:R-:W-:Y:S02]  /*2b50*/  IADD3 R4, P0, R2, R143, RZ ;  /* 0x0000008f02047210 */ /* 0x000fe40007f1e0ff */
[----:B------:R-:W-:Y:S01]  /*2b60*/  PRMT R185, RZ, 0x7610, R185 ;  /* 0x00007610ffb97816 */ /* 0x000fe200000000b9 */
[C---:B------:R-:W-:Y:S01]  /*2b70*/  IMAD.X R7, R3.reuse, 0x1, R155, P2 ;  /* 0x0000000103077824 */ /* 0x040fe200010e069b */
[----:B------:R-:W-:Y:S01]  /*2b80*/  PRMT R63, RZ, 0x7610, R63 ;  /* 0x00007610ff3f7816 */ /* 0x000fe2000000003f */
[----:B------:R-:W-:Y:S01]  /*2b90*/  IMAD.X R5, R3, 0x1, R151, P0 ;  /* 0x0000000103057824 */ /* 0x000fe200000e0697 */
[----:B------:R-:W-:Y:S02]  /*2ba0*/  PRMT R61, RZ, 0x7610, R61 ;  /* 0x00007610ff3d7816 */ /* 0x000fe4000000003d */
[----:B------:R1:W3:Y:S04]  /*2bb0*/  @!P3 LDG.E.U16 R185, desc[UR6][R6.64] ;  /* 0x0000000606b9b981 */ /* 0x0002e8000c1e1500 */
[----:B------:R-:W4:Y:S04]  /*2bc0*/  @!P4 LDG.E.U16 R63, desc[UR6][R10.64] ;  /* 0x000000060a3fc981 */ /* 0x000f28000c1e1500 */
[----:B------:R5:W4:Y:S01]  /*2bd0*/  @!P1 LDG.E.U16 R61, desc[UR6][R4.64] ;  /* 0x00000006043d9981 */ /* 0x000b22000c1e1500 */
[----:B------:R-:W-:Y:S01]  /*2be0*/  BAR.SYNC.DEFER_BLOCKING 0x0 ;  /* 0x0000000000007b1d */ /* 0x000fe20000010000 */
[----:B------:R-:W-:Y:S01]  /*2bf0*/  ISETP.GE.AND P2, PT, R141, UR5, PT ;  /* 0x000000058d007c0c */ /* 0x000fe2000bf46270 */
[----:B0-----:R-:W-:Y:S01]  /*2c00*/  IMAD.WIDE R8, R159, 0x2, R66 ;  /* 0x000000029f087825 */ /* 0x001fe200078e0242 */
[----:B------:R-:W-:-:S02]  /*2c10*/  PRMT R31, RZ, 0x7610, R31 ;  /* 0x00007610ff1f7816 */ /* 0x000fc4000000001f */
[----:B------:R-:W-:Y:S01]  /*2c20*/  PRMT R29, RZ, 0x7610, R29 ;  /* 0x00007610ff1d7816 */ /* 0x000fe2000000001d */
[C---:B-1----:R-:W-:Y:S01]  /*2c30*/  IMAD.WIDE R6, R159.reuse, 0x2, R64 ;  /* 0x000000029f067825 */ /* 0x042fe200078e0240 */
[----:B------:R-:W-:Y:S02]  /*2c40*/  PRMT R23, RZ, 0x7610, R23 ;  /* 0x00007610ff177816 */ /* 0x000fe40000000017 */
[----:B------:R-:W-:Y:S01]  /*2c50*/  PRMT R21, RZ, 0x7610, R21 ;  /* 0x00007610ff157816 */ /* 0x000fe20000000015 */
[C---:B-----5:R-:W-:Y:S01]  /*2c60*/  IMAD.WIDE R4, R159.reuse, 0x2, R76 ;  /* 0x000000029f047825 */ /* 0x060fe200078e024c */
[----:B------:R-:W-:Y:S02]  /*2c70*/  PRMT R19, RZ, 0x7610, R19 ;  /* 0x00007610ff137816 */ /* 0x000fe40000000013 */
[----:B------:R-:W-:Y:S01]  /*2c80*/  PRMT R17, RZ, 0x7610, R17 ;  /* 0x00007610ff117816 */ /* 0x000fe20000000011 */
[----:B------:R-:W-:Y:S01]  /*2c90*/  IMAD.WIDE R10, R159, 0x2, R70 ;  /* 0x000000029f0a7825 */ /* 0x000fe200078e0246 */
[----:B------:R-:W-:-:S03]  /*2ca0*/  PRMT R15, RZ, 0x7610, R15 ;  /* 0x00007610ff0f7816 */ /* 0x000fc6000000000f */
[C---:B------:R-:W-:Y:S01]  /*2cb0*/  IMAD.WIDE R12, R159.reuse, 0x2, R68 ;  /* 0x000000029f0c7825 */ /* 0x040fe200078e0244 */
[----:B------:R0:W5:Y:S04]  /*2cc0*/  @!P2 LDG.E.U16 R31, desc[UR6][R8.64] ;  /* 0x00000006081fa981 */ /* 0x000168000c1e1500 */
[----:B------:R1:W5:Y:S01]  /*2cd0*/  @!P2 LDG.E.U16 R29, desc[UR6][R6.64] ;  /* 0x00000006061da981 */ /* 0x000362000c1e1500 */
[----:B------:R-:W-:Y:S02]  /*2ce0*/  PRMT R189, RZ, 0x7610, R189 ;  /* 0x00007610ffbd7816 */ /* 0x000fe400000000bd */
[----:B------:R-:W-:Y:S01]  /*2cf0*/  PRMT R191, RZ, 0x7610, R191 ;  /* 0x00007610ffbf7816 */ /* 0x000fe200000000bf */
[----:B------:R1:W5:Y:S01]  /*2d00*/  @!P2 LDG.E.U16 R23, desc[UR6][R4.64] ;  /* 0x000000060417a981 */ /* 0x000362000c1e1500 */
[----:B0-----:R-:W-:Y:S01]  /*2d10*/  IMAD.WIDE R8, R159, 0x2, R72 ;  /* 0x000000029f087825 */ /* 0x001fe200078e0248 */
[----:B------:R-:W-:-:S02]  /*2d20*/  PRMT R193, RZ, 0x7610, R193 ;  /* 0x00007610ffc17816 */ /* 0x000fc400000000c1 */
[----:B------:R0:W5:Y:S01]  /*2d30*/  @!P2 LDG.E.U16 R17, desc[UR6][R10.64] ;  /* 0x000000060a11a981 */ /* 0x000162000c1e1500 */
[C---:B-1----:R-:W-:Y:S01]  /*2d40*/  IMAD.WIDE R6, R159.reuse, 0x2, R74 ;  /* 0x000000029f067825 */ /* 0x042fe200078e024a */
[----:B------:R-:W-:Y:S02]  /*2d50*/  PRMT R195, RZ, 0x7610, R195 ;  /* 0x00007610ffc37816 */ /* 0x000fe400000000c3 */
[----:B------:R1:W5:Y:S01]  /*2d60*/  @!P2 LDG.E.U16 R19, desc[UR6][R8.64] ;  /* 0x000000060813a981 */ /* 0x000362000c1e1500 */
[----:B------:R-:W-:Y:S01]  /*2d70*/  PRMT R197, RZ, 0x7610, R197 ;  /* 0x00007610ffc57816 */ /* 0x000fe200000000c5 */
[C---:B------:R-:W-:Y:S02]  /*2d80*/  IMAD.WIDE R4, R159.reuse, 0x2, R86 ;  /* 0x000000029f047825 */ /* 0x040fe400078e0256 */
[----:B------:R1:W5:Y:S02]  /*2d90*/  @!P2 LDG.E.U16 R21, desc[UR6][R6.64] ;  /* 0x000000060615a981 */ /* 0x000364000c1e1500 */
[----:B0-----:R-:W-:-:S02]  /*2da0*/  IMAD.WIDE R10, R159, 0x2, R80 ;  /* 0x000000029f0a7825 */ /* 0x001fc400078e0250 */
[----:B------:R0:W5:Y:S02]  /*2db0*/  @!P2 LDG.E.U16 R15, desc[UR6][R12.64] ;  /* 0x000000060c0fa981 */ /* 0x000164000c1e1500 */
[C---:B-1----:R-:W-:Y:S01]  /*2dc0*/  IMAD.WIDE R8, R159.reuse, 0x2, R82 ;  /* 0x000000029f087825 */ /* 0x042fe200078e0252 */
[----:B------:R-:W-:Y:S01]  /*2dd0*/  PRMT R207, RZ, 0x7610, R207 ;  /* 0x00007610ffcf7816 */ /* 0x000fe200000000cf */
[----:B------:R1:W5:Y:S02]  /*2de0*/  @!P2 LDG.E.U16 R189, desc[UR6][R4.64] ;  /* 0x0000000604bda981 */ /* 0x000364000c1e1500 */
[C---:B------:R-:W-:Y:S01]  /*2df0*/  IMAD.WIDE R6, R159.reuse, 0x2, R84 ;  /* 0x000000029f067825 */ /* 0x040fe200078e0254 */
[----:B------:R-:W-:Y:S01]  /*2e00*/  PRMT R205, RZ, 0x7610, R205 ;  /* 0x00007610ffcd7816 */ /* 0x000fe200000000cd */
[----:B------:R1:W5:Y:S02]  /*2e10*/  @!P2 LDG.E.U16 R193, desc[UR6][R8.64] ;  /* 0x0000000608c1a981 */ /* 0x000364000c1e1500 */
[C---:B0-----:R-:W-:Y:S01]  /*2e20*/  IMAD.WIDE R12, R159.reuse, 0x2, R78 ;  /* 0x000000029f0c7825 */ /* 0x041fe200078e024e */
[----:B------:R-:W-:Y:S01]  /*2e30*/  PRMT R203, RZ, 0x7610, R203 ;  /* 0x00007610ffcb7816 */ /* 0x000fe200000000cb */
[----:B------:R0:W5:Y:S01]  /*2e40*/  @!P2 LDG.E.U16 R191, desc[UR6][R6.64] ;  /* 0x0000000606bfa981 */ /* 0x000162000c1e1500 */
[----:B------:R-:W-:Y:S01]  /*2e50*/  PRMT R201, RZ, 0x7610, R201 ;  /* 0x00007610ffc97816 */ /* 0x000fe200000000c9 */
[C---:B-1----:R-:W-:Y:S01]  /*2e60*/  IMAD.WIDE R4, R159.reuse, 0x2, R96 ;  /* 0x000000029f047825 */ /* 0x042fe200078e0260 */
[----:B------:R-:W-:Y:S01]  /*2e70*/  PRMT R199, RZ, 0x7610, R199 ;  /* 0x00007610ffc77816 */ /* 0x000fe200000000c7 */
[----:B------:R1:W5:Y:S02]  /*2e80*/  @!P2 LDG.E.U16 R195, desc[UR6][R10.64] ;  /* 0x000000060ac3a981 */ /* 0x000364000c1e1500 */
[----:B------:R-:W-:-:S02]  /*2e90*/  IMAD.WIDE R8, R159, 0x2, R92 ;  /* 0x000000029f087825 */ /* 0x000fc400078e025c */
[----:B------:R1:W5:Y:S02]  /*2ea0*/  @!P2 LDG.E.U16 R197, desc[UR6][R12.64] ;  /* 0x000000060cc5a981 */ /* 0x000364000c1e1500 */
[C---:B0-----:R-:W-:Y:S01]  /*2eb0*/  IMAD.WIDE R6, R159.reuse, 0x2, R94 ;  /* 0x000000029f067825 */ /* 0x041fe200078e025e */
[----:B------:R-:W-:Y:S01]  /*2ec0*/  PRMT R209, RZ, 0x7610, R209 ;  /* 0x00007610ffd17816 */ /* 0x000fe200000000d1 */
[----:B------:R0:W5:Y:S02]  /*2ed0*/  @!P2 LDG.E.U16 R207, desc[UR6][R4.64] ;  /* 0x0000000604cfa981 */ /* 0x000164000c1e1500 */
[C---:B-1----:R-:W-:Y:S01]  /*2ee0*/  IMAD.WIDE R10, R159.reuse, 0x2, R90 ;  /* 0x000000029f0a7825 */ /* 0x042fe200078e025a */
[----:B------:R-:W-:Y:S01]  /*2ef0*/  PRMT R211, RZ, 0x7610, R211 ;  /* 0x00007610ffd37816 */ /* 0x000fe200000000d3 */
[----:B------:R1:W5:Y:S02]  /*2f00*/  @!P2 LDG.E.U16 R205, desc[UR6][R6.64] ;  /* 0x0000000606cda981 */ /* 0x000364000c1e1500 */
[C---:B------:R-:W-:Y:S01]  /*2f10*/  IMAD.WIDE R12, R159.reuse, 0x2, R88 ;  /* 0x000000029f0c7825 */ /* 0x040fe200078e0258 */
[----:B------:R-:W-:Y:S01]  /*2f20*/  PRMT R213, RZ, 0x7610, R213 ;  /* 0x00007610ffd57816 */ /* 0x000fe200000000d5 */
[----:B------:R1:W5:Y:S01]  /*2f30*/  @!P2 LDG.E.U16 R203, desc[UR6][R8.64] ;  /* 0x0000000608cba981 */ /* 0x000362000c1e1500 */
[----:B------:R-:W-:Y:S01]  /*2f40*/  PRMT R215, RZ, 0x7610, R215 ;  /* 0x00007610ffd77816 */ /* 0x000fe200000000d7 */
[C---:B0-----:R-:W-:Y:S01]  /*2f50*/  IMAD.WIDE R4, R159.reuse, 0x2, R98 ;  /* 0x000000029f047825 */ /* 0x041fe200078e0262 */
[----:B------:R-:W-:Y:S01]  /*2f60*/  PRMT R217, RZ, 0x7610, R217 ;  /* 0x00007610ffd97816 */ /* 0x000fe200000000d9 */
[----:B------:R0:W5:Y:S02]  /*2f70*/  @!P2 LDG.E.U16 R201, desc[UR6][R10.64] ;  /* 0x000000060ac9a981 */ /* 0x000164000c1e1500 */
[----:B-1----:R-:W-:-:S02]  /*2f80*/  IMAD.WIDE R6, R159, 0x2, R100 ;  /* 0x000000029f067825 */ /* 0x002fc400078e0264 */
[----:B------:R1:W5:Y:S02]  /*2f90*/  @!P2 LDG.E.U16 R199, desc[UR6][R12.64] ;  /* 0x000000060cc7a981 */ /* 0x000364000c1e1500 */
[C---:B------:R-:W-:Y:S01]  /*2fa0*/  IMAD.WIDE R8, R159.reuse, 0x2, R102 ;  /* 0x000000029f087825 */ /* 0x040fe200078e0266 */
[----:B------:R-:W-:Y:S01]  /*2fb0*/  PRMT R219, RZ, 0x7610, R219 ;  /* 0x00007610ffdb7816 */ /* 0x000fe200000000db */
[----:B------:R1:W5:Y:S02]  /*2fc0*/  @!P2 LDG.E.U16 R209, desc[UR6][R4.64] ;  /* 0x0000000604d1a981 */ /* 0x000364000c1e1500 */
[C---:B0-----:R-:W-:Y:S01]  /*2fd0*/  IMAD.WIDE R10, R159.reuse, 0x2, R104 ;  /* 0x000000029f0a7825 */ /* 0x041fe200078e0268 */
[----:B------:R-:W-:Y:S01]  /*2fe0*/  PRMT R221, RZ, 0x7610, R221 ;  /* 0x00007610ffdd7816 */ /* 0x000fe200000000dd */
[----:B------:R0:W5:Y:S02]  /*2ff0*/  @!P2 LDG.E.U16 R211, desc[UR6][R6.64] ;  /* 0x0000000606d3a981 */ /* 0x000164000c1e1500 */
[C---:B-1----:R-:W-:Y:S01]  /*3000*/  IMAD.WIDE R12, R159.reuse, 0x2, R106 ;  /* 0x000000029f0c7825 */ /* 0x042fe200078e026a */
[----:B------:R-:W-:Y:S01]  /*3010*/  PRMT R223, RZ, 0x7610, R223 ;  /* 0x00007610ffdf7816 */ /* 0x000fe200000000df */
[----:B------:R1:W5:Y:S01]  /*3020*/  @!P2 LDG.E.U16 R213, desc[UR6][R8.64] ;  /* 0x0000000608d5a981 */ /* 0x000362000c1e1500 */
[----:B------:R-:W-:Y:S01]  /*3030*/  PRMT R225, RZ, 0x7610, R225 ;  /* 0x00007610ffe17816 */ /* 0x000fe200000000e1 */
[C---:B------:R-:W-:Y:S01]  /*3040*/  IMAD.WIDE R4, R159.reuse, 0x2, R108 ;  /* 0x000000029f047825 */ /* 0x040fe200078e026c */
[----:B------:R-:W-:Y:S01]  /*3050*/  PRMT R227, RZ, 0x7610, R227 ;  /* 0x00007610ffe37816 */ /* 0x000fe200000000e3 */
        /* <DEDUP_REMOVED lines=18> */
[C---:B0-----:R-:W-:Y:S02]  /*3180*/  IMAD.WIDE R8, R159.reuse, 0x2, R122 ;  /* 0x000000029f087825 */ /* 0x041fe400078e027a */
[----:B------:R-:W5:Y:S02]  /*3190*/  @!P2 LDG.E.U16 R229, desc[UR6][R4.64] ;  /* 0x0000000604e5a981 */ /* 0x000f64000c1e1500 */
[C---:B-1----:R-:W-:Y:S02]  /*31a0*/  IMAD.WIDE R10, R159.reuse, 0x2, R124 ;  /* 0x000000029f0a7825 */ /* 0x042fe400078e027c */
[----:B------:R-:W5:Y:S02]  /*31b0*/  @!P2 LDG.E.U16 R231, desc[UR6][R6.64] ;  /* 0x0000000606e7a981 */ /* 0x000f64000c1e1500 */
[----:B------:R-:W-:-:S02]  /*31c0*/  IMAD.WIDE R12, R159, 0x2, R126 ;  /* 0x000000029f0c7825 */ /* 0x000fc400078e027e */
[----:B------:R-:W5:Y:S04]  /*31d0*/  @!P2 LDG.E.U16 R233, desc[UR6][R8.64] ;  /* 0x0000000608e9a981 */ /* 0x000f68000c1e1500 */
[----:B------:R-:W5:Y:S04]  /*31e0*/  @!P2 LDG.E.U16 R235, desc[UR6][R10.64] ;  /* 0x000000060aeba981 */ /* 0x000f68000c1e1500 */
[----:B------:R-:W5:Y:S01]  /*31f0*/  @!P2 LDG.E.U16 R237, desc[UR6][R12.64] ;  /* 0x000000060ceda981 */ /* 0x000f62000c1e1500 */
[----:B------:R-:W-:-:S05]  /*3200*/  VIADD R146, R146, 0xffffffff ;  /* 0xffffffff92927836 */ /* 0x000fca0000000000 */
[----:B------:R-:W-:Y:S01]  /*3210*/  ISETP.NE.U32.AND P0, PT, R146, RZ, PT ;  /* 0x000000ff9200720c */ /* 0x000fe20003f05070 */
[----:B------:R-:W-:Y:S01]  /*3220*/  UIADD3 UR5, UR5, -0x20, URZ ;  /* 0xffffffe005057890 */ /* 0x000fe2000fffe03f */
[----:B------:R-:W-:-:S04]  /*3230*/  IMAD.WIDE R126, R161, 0x2, R126 ;  /* 0x00000002a17e7825 */ /* 0x000fc800078e027e */
[----:B------:R-:W-:-:S04]  /*3240*/  IMAD.WIDE R124, R161, 0x2, R124 ;  /* 0x00000002a17c7825 */ /* 0x000fc800078e027c */
[----:B------:R-:W-:-:S04]  /*3250*/  IMAD.WIDE R122, R161, 0x2, R122 ;  /* 0x00000002a17a7825 */ /* 0x000fc800078e027a */
[C---:B------:R-:W-:Y:S01]  /*3260*/  IMAD.WIDE R118, R161.reuse, 0x2, R118 ;  /* 0x00000002a1767825 */ /* 0x040fe200078e0276 */
[----:B--2---:R-:W-:Y:S04]  /*3270*/  STS.U16 [R128+UR4+0x4000], R187 ;  /* 0x004000bb80007988 */ /* 0x004fe80008000404 */
[----:B---3--:R-:W-:Y:S04]  /*3280*/  STS.U16 [R128+UR4+0x4200], R185 ;  /* 0x004200b980007988 */ /* 0x008fe80008000404 */
[----:B----4-:R-:W-:Y:S04]  /*3290*/  STS.U16 [R128+UR4+0x4400], R63 ;  /* 0x0044003f80007988 */ /* 0x010fe80008000404 */
[----:B------:R-:W-:Y:S04]  /*32a0*/  STS.U16 [R128+UR4+0x4600], R61 ;  /* 0x0046003d80007988 */ /* 0x000fe80008000404 */
[----:B-----5:R-:W-:Y:S04]  /*32b0*/  STS.U16 [R128+UR4], R31 ;  /* 0x0000001f80007988 */ /* 0x020fe80008000404 */
[----:B------:R-:W-:Y:S04]  /*32c0*/  STS.U16 [R128+UR4+0x200], R29 ;  /* 0x0002001d80007988 */ /* 0x000fe80008000404 */
        /* <DEDUP_REMOVED lines=29> */
[----:B------:R-:W-:Y:S01]  /*34a0*/  STS.U16 [R128+UR4+0x3e00], R237 ;  /* 0x003e00ed80007988 */ /* 0x000fe20008000404 */
[----:B------:R-:W-:Y:S06]  /*34b0*/  BAR.SYNC.DEFER_BLOCKING 0x0 ;  /* 0x0000000000007b1d */ /* 0x000fec0000010000 */
[----:B------:R-:W-:Y:S04]  /*34c0*/  LDSM.16.MT88.4 R60, [R144+UR4+0x4000] ;  /* 0x00400004903c783b */ /* 0x000fe80008004200 */
[----:B------:R-:W0:Y:S04]  /*34d0*/  LDSM.16.M88.4 R4, [R0] ;  /* 0x000000000004783b */ /* 0x000e280000000200 */
[----:B------:R-:W1:Y:S04]  /*34e0*/  LDSM.16.M88.4 R8, [R0+0x1000] ;  /* 0x001000000008783b */ /* 0x000e680000000200 */
[----:B------:R-:W2:Y:S04]  /*34f0*/  LDSM.16.M88.4 R12, [R0+0x2000] ;  /* 0x00200000000c783b */ /* 0x000ea80000000200 */
[----:B------:R-:W3:Y:S04]  /*3500*/  LDSM.16.M88.4 R16, [R0+0x3000] ;  /* 0x003000000010783b */ /* 0x000ee80000000200 */
[----:B------:R-:W4:Y:S04]  /*3510*/  LDSM.16.MT88.4 R28, [R148+UR4+0x4000] ;  /* 0x00400004941c783b */ /* 0x000f280008004200 */
[----:B------:R-:W5:Y:S01]  /*3520*/  LDSM.16.MT88.4 R20, [R144+UR4+0x4400] ;  /* 0x004400049014783b */ /* 0x000f620008004200 */
[C---:B0-----:R-:W-:Y:S06]  /*3530*/  HMMA.16816.F32 R32, R60.reuse, R4, R32 ;  /* 0x000000043c20723c */ /* 0x041fec0000001820 */
[C---:B-1----:R-:W-:Y:S06]  /*3540*/  HMMA.16816.F32 R36, R60.reuse, R8, R36 ;  /* 0x000000083c24723c */ /* 0x042fec0000001824 */
[C---:B--2---:R-:W-:Y:S06]  /*3550*/  HMMA.16816.F32 R40, R60.reuse, R12, R40 ;  /* 0x0000000c3c28723c */ /* 0x044fec0000001828 */
[----:B---3--:R-:W-:Y:S01]  /*3560*/  HMMA.16816.F32 R56, R60, R16, R56 ;  /* 0x000000103c38723c */ /* 0x008fe20000001838 */
[----:B------:R-:W0:Y:S05]  /*3570*/  LDSM.16.MT88.4 R60, [R148+UR4+0x4400] ;  /* 0x00440004943c783b */ /* 0x000e2a0008004200 */
[C---:B----4-:R-:W-:Y:S06]  /*3580*/  HMMA.16816.F32 R52, R28.reuse, R4, R52 ;  /* 0x000000041c34723c */ /* 0x050fec0000001834 */
[C---:B------:R-:W-:Y:S06]  /*3590*/  HMMA.16816.F32 R48, R28.reuse, R8, R48 ;  /* 0x000000081c30723c */ /* 0x040fec0000001830 */
[C---:B------:R-:W-:Y:S06]  /*35a0*/  HMMA.16816.F32 R44, R28.reuse, R12, R44 ;  /* 0x0000000c1c2c723c */ /* 0x040fec000000182c */
[----:B------:R-:W-:Y:S01]  /*35b0*/  HMMA.16816.F32 R24, R28, R16, R24 ;  /* 0x000000101c18723c */ /* 0x000fe20000001818 */
[----:B------:R-:W-:-:S05]  /*35c0*/  IMAD.WIDE R120, R161, 0x2, R120 ;  /* 0x00000002a1787825 */ /* 0x000fca00078e0278 */
[----:B-----5:R-:W-:Y:S01]  /*35d0*/  HMMA.16816.F32 R32, R20, R6, R32 ;  /* 0x000000061420723c */ /* 0x020fe20000001820 */
[----:B------:R-:W-:-:S05]  /*35e0*/  IMAD.WIDE R114, R161, 0x2, R114 ;  /* 0x00000002a1727825 */ /* 0x000fca00078e0272 */
[----:B------:R-:W-:Y:S01]  /*35f0*/  HMMA.16816.F32 R36, R20, R10, R36 ;  /* 0x0000000a1424723c */ /* 0x000fe20000001824 */
[----:B------:R-:W-:-:S05]  /*3600*/  IMAD.WIDE R116, R161, 0x2, R116 ;  /* 0x00000002a1747825 */ /* 0x000fca00078e0274 */
[----:B------:R-:W-:Y:S01]  /*3610*/  HMMA.16816.F32 R40, R20, R14, R40 ;  /* 0x0000000e1428723c */ /* 0x000fe20000001828 */
[----:B------:R-:W-:-:S05]  /*3620*/  IMAD.WIDE R112, R161, 0x2, R112 ;  /* 0x00000002a1707825 */ /* 0x000fca00078e0270 */
[----:B------:R-:W-:Y:S01]  /*3630*/  HMMA.16816.F32 R56, R20, R18, R56 ;  /* 0x000000121438723c */ /* 0x000fe20000001838 */
[----:B------:R-:W-:-:S05]  /*3640*/  IMAD.WIDE R110, R161, 0x2, R110 ;  /* 0x00000002a16e7825 */ /* 0x000fca00078e026e */
[----:B0-----:R-:W-:Y:S01]  /*3650*/  HMMA.16816.F32 R52, R60, R6, R52 ;  /* 0x000000063c34723c */ /* 0x001fe20000001834 */
[----:B------:R-:W-:-:S05]  /*3660*/  IMAD.WIDE R108, R161, 0x2, R108 ;  /* 0x00000002a16c7825 */ /* 0x000fca00078e026c */
[----:B------:R-:W-:Y:S01]  /*3670*/  HMMA.16816.F32 R48, R60, R10, R48 ;  /* 0x0000000a3c30723c */ /* 0x000fe20000001830 */
[----:B------:R-:W-:-:S05]  /*3680*/  IMAD.WIDE R106, R161, 0x2, R106 ;  /* 0x00000002a16a7825 */ /* 0x000fca00078e026a */
[----:B------:R-:W-:Y:S01]  /*3690*/  HMMA.16816.F32 R44, R60, R14, R44 ;  /* 0x0000000e3c2c723c */ /* 0x000fe2000000182c */
[----:B------:R-:W-:-:S05]  /*36a0*/  IMAD.WIDE R104, R161, 0x2, R104 ;  /* 0x00000002a1687825 */ /* 0x000fca00078e0268 */
[----:B------:R-:W-:Y:S01]  /*36b0*/  HMMA.16816.F32 R24, R60, R18, R24 ;  /* 0x000000123c18723c */ /* 0x000fe20000001818 */
[----:B------:R-:W-:-:S04]  /*36c0*/  IMAD.WIDE R102, R161, 0x2, R102 ;  /* 0x00000002a1667825 */ /* 0x000fc800078e0266 */
        /* <DEDUP_REMOVED lines=19> */
[----:B------:R-:W-:Y:S01]  /*3800*/  IMAD.WIDE R2, R142, 0x2, R2 ;  /* 0x000000028e027825 */ /* 0x000fe200078e0202 */
[----:B------:R-:W-:Y:S06]  /*3810*/  @P0 BRA `(.L_x_2) ;  /* 0xfffffff000a00947 */ /* 0x000fec000383ffff */
[----:B------:R-:W-:Y:S02]  /*3820*/  F2FP.F16.F32.PACK_AB R2, R51, R55 ;  /* 0x000000373302723e */ /* 0x000fe400000000ff */
[----:B------:R-:W-:Y:S02]  /*3830*/  F2FP.F16.F32.PACK_AB R4, R39, R35 ;  /* 0x000000232704723e */ /* 0x000fe400000000ff */
[----:B------:R-:W-:Y:S02]  /*3840*/  F2FP.F16.F32.PACK_AB R6, R49, R53 ;  /* 0x000000353106723e */ /* 0x000fe400000000ff */
[----:B------:R-:W-:Y:S02]  /*3850*/  F2FP.F16.F32.PACK_AB R8, R37, R33 ;  /* 0x000000212508723e */ /* 0x000fe400000000ff */
[----:B------:R-:W-:Y:S02]  /*3860*/  F2FP.F16.F32.PACK_AB R3, R27, R47 ;  /* 0x0000002f1b03723e */ /* 0x000fe400000000ff */
[----:B------:R-:W-:-:S02]  /*3870*/  F2FP.F16.F32.PACK_AB R51, R26, R46 ;  /* 0x0000002e1a33723e */ /* 0x000fc400000000ff */
        /* <DEDUP_REMOVED lines=9> */
[----:B------:R-:W-:-:S07]  /*3910*/  F2FP.F16.F32.PACK_AB R32, R36, R32 ;  /* 0x000000202420723e */ /* 0x000fce00000000ff */
.L_x_1:
[----:B------:R-:W0:Y:S01]  /*3920*/  S2R R12, SR_TID.X ;  /* 0x00000000000c7919 */ /* 0x000e220000002100 */
[----:B------:R-:W1:Y:S01]  /*3930*/  S2UR UR5, SR_CgaCtaId ;  /* 0x00000000000579c3 */ /* 0x000e620000008800 */
[----:B------:R-:W-:Y:S01]  /*3940*/  LOP3.LUT R129, R129, 0x1f8, RZ, 0xc0, !PT ;  /* 0x000001f881817812 */ /* 0x000fe200078ec0ff */
[----:B------:R-:W-:-:S06]  /*3950*/  UMOV UR4, 0x400 ;  /* 0x0000040000047882 */ /* 0x000fcc0000000000 */
[----:B------:R-:W-:Y:S01]  /*3960*/  BAR.SYNC.DEFER_BLOCKING 0x0 ;  /* 0x0000000000007b1d */ /* 0x000fe20000010000 */
[----:B------:R-:W-:-:S07]  /*3970*/  LOP3.LUT R130, R131, 0x60, R130, 0xf8, !PT ;  /* 0x0000006083827812 */ /* 0x000fce00078ef882 */
[----:B------:R-:W2:Y:S01]  /*3980*/  LDC R19, c[0x0][0x248] ;  /* 0x00009200ff137b82 */ /* 0x000ea20000000800 */
[----:B------:R-:W-:Y:S01]  /*3990*/  ULDC.64 UR10, c[0x0][0x228] ;  /* 0x00008a00000a7ab9 */ /* 0x000fe20000000a00 */
[----:B------:R-:W-:Y:S01]  /*39a0*/  ULDC.64 UR8, c[0x0][0x220] ;  /* 0x0000880000087ab9 */ /* 0x000fe20000000a00 */
[----:B------:R-:W-:-:S04]  /*39b0*/  ISETP.GE.AND P0, PT, R132, UR10, PT ;  /* 0x0000000a84007c0c */ /* 0x000fc8000bf06270 */
[----:B------:R-:W-:Y:S02]  /*39c0*/  ISETP.LT.AND P2, PT, R136, UR11, !P0 ;  /* 0x0000000b88007c0c */ /* 0x000fe4000c741270 */
[----:B------:R-:W-:Y:S02]  /*39d0*/  ISETP.LT.AND P5, PT, R135, UR11, !P0 ;  /* 0x0000000b87007c0c */ /* 0x000fe4000c7a1270 */
[----:B------:R-:W-:Y:S01]  /*39e0*/  ISETP.LT.AND P1, PT, R183, UR11, !P0 ;  /* 0x0000000bb7007c0c */ /* 0x000fe2000c721270 */
[----:B-1----:R-:W-:-:S03]  /*39f0*/  ULEA UR4, UR5, UR4, 0x18 ;  /* 0x0000000405047291 */ /* 0x002fc6000f8ec03f */
[----:B------:R-:W-:Y:S02]  /*3a00*/  ULDC UR5, c[0x0][0x244] ;  /* 0x0000910000057ab9 */ /* 0x000fe40000000800 */
[----:B------:R-:W-:Y:S01]  /*3a10*/  IMAD R132, R132, UR5, RZ ;  /* 0x0000000584847c24 */ /* 0x000fe2000f8e02ff */
[----:B0-----:R-:W-:Y:S02]  /*3a20*/  SHF.R.S32.HI R10, RZ, 0x4, R12 ;  /* 0x00000004ff0a7819 */ /* 0x001fe4000001140c */
[----:B------:R-:W-:Y:S01]  /*3a30*/  LOP3.LUT R0, R12, 0xc, RZ, 0xc0, !PT ;  /* 0x0000000c0c007812 */ /* 0x000fe200078ec0ff */
[-C--:B--2---:R-:W-:Y:S01]  /*3a40*/  IMAD R136, R136, R19.reuse, RZ ;  /* 0x0000001388887224 */ /* 0x084fe200078e02ff */
[----:B------:R-:W-:Y:S01]  /*3a50*/  SGXT R10, R10, 0x1 ;  /* 0x000000010a0a781a */ /* 0x000fe20000000200 */
[----:B------:R-:W-:Y:S01]  /*3a60*/  IMAD R135, R135, R19, RZ ;  /* 0x0000001387877224 */ /* 0x000fe200078e02ff */
[----:B------:R-:W-:Y:S01]  /*3a70*/  LEA R15, P3, R132, UR8, 0x1 ;  /* 0x00000008840f7c11 */ /* 0x000fe2000f8608ff */
[----:B------:R-:W-:Y:S01]  /*3a80*/  IMAD R129, R0, 0x400, R129 ;  /* 0x0000040000817824 */ /* 0x000fe200078e0281 */
[----:B------:R-:W-:-:S02]  /*3a90*/  LOP3.LUT R11, R10, 0x1020, RZ, 0xc0, !PT ;  /* 0x000010200a0b7812 */ /* 0x000fc400078ec0ff */
[----:B------:R-:W-:Y:S02]  /*3aa0*/  LEA.HI.X.SX32 R17, R132, UR9, 0x1, P3 ;  /* 0x0000000984117c11 */ /* 0x000fe400098f0eff */
[----:B------:R-:W-:Y:S01]  /*3ab0*/  ISETP.LT.AND P3, PT, R134, UR11, !P0 ;  /* 0x0000000b86007c0c */ /* 0x000fe2000c761270 */
[----:B------:R-:W-:Y:S01]  /*3ac0*/  IMAD R11, R0, 0x2, R11 ;  /* 0x00000002000b7824 */ /* 0x000fe200078e020b */
[----:B------:R-:W-:Y:S01]  /*3ad0*/  SHF.R.U32.HI R0, RZ, 0x1, R12 ;  /* 0x00000001ff007819 */ /* 0x000fe2000001160c */
[----:B------:R-:W-:-:S03]  /*3ae0*/  IMAD R134, R134, R19, RZ ;  /* 0x0000001386867224 */ /* 0x000fc600078e02ff */
[----:B------:R-:W-:Y:S02]  /*3af0*/  LOP3.LUT R11, R11, R130, RZ, 0x3c, !PT ;  /* 0x000000820b0b7212 */ /* 0x000fe400078e3cff */
[----:B------:R-:W-:Y:S02]  /*3b00*/  LOP3.LUT R129, R129, 0x60, R0, 0x78, !PT ;  /* 0x0000006081817812 */ /* 0x000fe400078e7800 */
[----:B------:R-:W-:Y:S01]  /*3b10*/  LOP3.LUT R0, R11, 0x2040, RZ, 0x3c, !PT ;  /* 0x000020400b007812 */ /* 0x000fe200078e3cff */
[----:B------:R-:W-:Y:S04]  /*3b20*/  STS.64 [R11+UR4], R32 ;  /* 0x000000200b007988 */ /* 0x000fe80008000a04 */
[----:B------:R-:W-:Y:S04]  /*3b30*/  STS.64 [R11+UR4+0x100], R8 ;  /* 0x000100080b007988 */ /* 0x000fe80008000a04 */
[----:B------:R-:W-:Y:S04]  /*3b40*/  STS.64 [R11+UR4+0x80], R48 ;  /* 0x000080300b007988 */ /* 0x000fe80008000a04 */
[----:B------:R-:W-:Y:S04]  /*3b50*/  STS.64 [R11+UR4+0x180], R6 ;  /* 0x000180060b007988 */ /* 0x000fe80008000a04 */
[----:B------:R-:W-:Y:S04]  /*3b60*/  STS.64 [R0+UR4], R34 ;  /* 0x0000002200007988 */ /* 0x000fe80008000a04 */
[----:B------:R0:W-:Y:S04]  /*3b70*/  STS.64 [R0+UR4+0x100], R4 ;  /* 0x0001000400007988 */ /* 0x0001e80008000a04 */
[----:B------:R-:W-:Y:S04]  /*3b80*/  STS.64 [R0+UR4+0x80], R50 ;  /* 0x0000803200007988 */ /* 0x000fe80008000a04 */
[----:B------:R1:W-:Y:S01]  /*3b90*/  STS.64 [R0+UR4+0x180], R2 ;  /* 0x0001800200007988 */ /* 0x0003e20008000a04 */
[----:B------:R-:W-:Y:S01]  /*3ba0*/  BAR.SYNC.DEFER_BLOCKING 0x0 ;  /* 0x0000000000007b1d */ /* 0x000fe20000010000 */
[----:B0-----:R-:W-:-:S04]  /*3bb0*/  LEA R4, P6, R135, R15, 0x1 ;  /* 0x0000000f87047211 */ /* 0x001fc800078c08ff */
[----:B------:R-:W-:Y:S02]  /*3bc0*/  LEA.HI.X.SX32 R5, R135, R17, 0x1, P6 ;  /* 0x0000001187057211 */ /* 0x000fe400030f0eff */
[----:B-1----:R-:W-:-:S04]  /*3bd0*/  LEA R2, P4, R136, R15, 0x1 ;  /* 0x0000000f88027211 */ /* 0x002fc800078808ff */
[----:B------:R-:W-:Y:S01]  /*3be0*/  LEA.HI.X.SX32 R3, R136, R17, 0x1, P4 ;  /* 0x0000001188037211 */ /* 0x000fe200020f0eff */
[----:B------:R-:W-:Y:S01]  /*3bf0*/  IMAD R136, R19, 0x20, R136 ;  /* 0x0000002013887824 */ /* 0x000fe200078e0288 */
[C---:B------:R-:W-:Y:S01]  /*3c00*/  ISETP.LT.AND P4, PT, R133.reuse, UR11, !P0 ;  /* 0x0000000b85007c0c */ /* 0x040fe2000c781270 */
[----:B------:R-:W-:Y:S02]  /*3c10*/  IMAD R133, R133, R19, RZ ;  /* 0x0000001385857224 */ /* 0x000fe400078e02ff */
[----:B------:R-:W-:-:S03]  /*3c20*/  IMAD R0, R19, 0x8, R136 ;  /* 0x0000000813007824 */ /* 0x000fc600078e0288 */
[C---:B------:R-:W-:Y:S01]  /*3c30*/  LEA R8, P6, R133.reuse, R15, 0x1 ;  /* 0x0000000f85087211 */ /* 0x040fe200078c08ff */
[----:B------:R-:W0:Y:S03]  /*3c40*/  LDS.64 R12, [R129+UR4] ;  /* 0x00000004810c7984 */ /* 0x000e260008000a00 */
[----:B------:R-:W-:Y:S01]  /*3c50*/  LEA.HI.X.SX32 R9, R133, R17, 0x1, P6 ;  /* 0x0000001185097211 */ /* 0x000fe200030f0eff */
[----:B------:R-:W1:Y:S04]  /*3c60*/  LDS.64 R20, [R129+UR4+0x200] ;  /* 0x0002000481147984 */ /* 0x000e680008000a00 */
[----:B------:R-:W2:Y:S04]  /*3c70*/  LDS.64 R22, [R129+UR4+0x400] ;  /* 0x0004000481167984 */ /* 0x000ea80008000a00 */
[----:B------:R-:W3:Y:S04]  /*3c80*/  LDS.64 R24, [R129+UR4+0x600] ;  /* 0x0006000481187984 */ /* 0x000ee80008000a00 */
[----:B------:R-:W4:Y:S04]  /*3c90*/  LDS.64 R26, [R129+UR4+0x800] ;  /* 0x00080004811a7984 */ /* 0x000f280008000a00 */
[----:B------:R-:W5:Y:S04]  /*3ca0*/  LDS.64 R28, [R129+UR4+0xa00] ;  /* 0x000a0004811c7984 */ /* 0x000f680008000a00 */
[----:B------:R-:W5:Y:S04]  /*3cb0*/  LDS.64 R30, [R129+UR4+0xc00] ;  /* 0x000c0004811e7984 */ /* 0x000f680008000a00 */
[----:B------:R-:W5:Y:S04]  /*3cc0*/  LDS.64 R32, [R129+UR4+0xe00] ;  /* 0x000e000481207984 */ /* 0x000f680008000a00 */
[----:B0-----:R0:W-:Y:S01]  /*3cd0*/  @P2 STG.E.U16 desc[UR6][R2.64], R12 ;  /* 0x0000000c02002986 */ /* 0x0011e2000c101506 */
[----:B------:R-:W-:-:S03]  /*3ce0*/  LEA R6, P2, R134, R15, 0x1 ;  /* 0x0000000f86067211 */ /* 0x000fc600078408ff */
[----:B-1----:R1:W-:Y:S01]  /*3cf0*/  @P5 STG.E.U16 desc[UR6][R4.64], R20 ;  /* 0x0000001404005986 */ /* 0x0023e2000c101506 */
[----:B------:R-:W-:Y:S02]  /*3d00*/  LEA.HI.X.SX32 R7, R134, R17, 0x1, P2 ;  /* 0x0000001186077211 */ /* 0x000fe400010f0eff */
[----:B------:R-:W-:Y:S02]  /*3d10*/  ISETP.LT.AND P2, PT, R182, UR11, !P0 ;  /* 0x0000000bb6007c0c */ /* 0x000fe4000c741270 */
[----:B------:R-:W-:Y:S01]  /*3d20*/  ISETP.LT.AND P5, PT, R181, UR11, !P0 ;  /* 0x0000000bb5007c0c */ /* 0x000fe2000c7a1270 */
[----:B--2---:R2:W-:Y:S01]  /*3d30*/  @P3 STG.E.U16 desc[UR6][R6.64], R22 ;  /* 0x0000001606003986 */ /* 0x0045e2000c101506 */
[-C--:B------:R-:W-:Y:S02]  /*3d40*/  LEA R10, P3, R136, R15.reuse, 0x1 ;  /* 0x0000000f880a7211 */ /* 0x080fe400078608ff */
[----:B0-----:R-:W-:Y:S01]  /*3d50*/  LEA R2, P6, R0, R15, 0x1 ;  /* 0x0000000f00027211 */ /* 0x001fe200078c08ff */
[----:B---3--:R0:W-:Y:S01]  /*3d60*/  @P4 STG.E.U16 desc[UR6][R8.64], R24 ;  /* 0x0000001808004986 */ /* 0x0081e2000c101506 */
[-C--:B------:R-:W-:Y:S01]  /*3d70*/  LEA.HI.X.SX32 R11, R136, R17.reuse, 0x1, P3 ;  /* 0x00000011880b7211 */ /* 0x080fe200018f0eff */
[----:B-1----:R-:W-:Y:S01]  /*3d80*/  IMAD R5, R19, 0x8, R0 ;  /* 0x0000000813057824 */ /* 0x002fe200078e0200 */
[----:B------:R-:W-:-:S02]  /*3d90*/  LEA.HI.X.SX32 R3, R0, R17, 0x1, P6 ;  /* 0x0000001100037211 */ /* 0x000fc400030f0eff */
[----:B------:R-:W-:Y:S01]  /*3da0*/  ISETP.LT.AND P4, PT, R180, UR11, !P0 ;  /* 0x0000000bb4007c0c */ /* 0x000fe2000c781270 */
[----:B------:R-:W-:Y:S01]  /*3db0*/  IMAD R0, R19, 0x8, R5 ;  /* 0x0000000813007824 */ /* 0x000fe200078e0205 */
[----:B----4-:R1:W-:Y:S01]  /*3dc0*/  @P1 STG.E.U16 desc[UR6][R10.64], R26 ;  /* 0x0000001a0a001986 */ /* 0x0103e2000c101506 */
[-C--:B------:R-:W-:Y:S02]  /*3dd0*/  LEA R4, P1, R5, R15.reuse, 0x1 ;  /* 0x0000000f05047211 */ /* 0x080fe400078208ff */
[----:B------:R-:W-:Y:S01]  /*3de0*/  ISETP.LT.AND P3, PT, R179, UR11, !P0 ;  /* 0x0000000bb3007c0c */ /* 0x000fe2000c761270 */
[----:B-----5:R3:W-:Y:S01]  /*3df0*/  @P2 STG.E.U16 desc[UR6][R2.64], R28 ;  /* 0x0000001c02002986 */ /* 0x0207e2000c101506 */
[C---:B--2---:R-:W-:Y:S01]  /*3e00*/  LEA R6, P6, R0.reuse, R15, 0x1 ;  /* 0x0000000f00067211 */ /* 0x044fe200078c08ff */
[----:B0-----:R-:W-:Y:S01]  /*3e10*/  IMAD R9, R19, 0x8, R0 ;  /* 0x0000000813097824 */ /* 0x001fe200078e0200 */
[-C--:B------:R-:W-:Y:S02]  /*3e20*/  LEA.HI.X.SX32 R5, R5, R17.reuse, 0x1, P1 ;  /* 0x0000001105057211 */ /* 0x080fe400008f0eff */
[----:B------:R-:W-:Y:S01]  /*3e30*/  LEA.HI.X.SX32 R7, R0, R17, 0x1, P6 ;  /* 0x0000001100077211 */ /* 0x000fe200030f0eff */
[----:B------:R-:W-:Y:S01]  /*3e40*/  IMAD R0, R19, 0x8, R9 ;  /* 0x0000000813007824 */ /* 0x000fe200078e0209 */
[----:B------:R-:W-:Y:S01]  /*3e50*/  LEA R8, P6, R9, R15, 0x1 ;  /* 0x0000000f09087211 */ /* 0x000fe200078c08ff */
[----:B------:R0:W-:Y:S01]  /*3e60*/  @P5 STG.E.U16 desc[UR6][R4.64], R30 ;  /* 0x0000001e04005986 */ /* 0x0001e2000c101506 */
[----:B------:R-:W-:Y:S01]  /*3e70*/  ISETP.LT.AND P1, PT, R178, UR11, !P0 ;  /* 0x0000000bb2007c0c */ /* 0x000fe2000c721270 */
[----:B-1----:R-:W-:Y:S01]  /*3e80*/  IMAD R10, R19, 0x8, R0 ;  /* 0x00000008130a7824 */ /* 0x002fe200078e0200 */
[----:B------:R-:W-:Y:S01]  /*3e90*/  LEA.HI.X.SX32 R9, R9, R17, 0x1, P6 ;  /* 0x0000001109097211 */ /* 0x000fe200030f0eff */
[----:B------:R1:W-:Y:S01]  /*3ea0*/  @P4 STG.E.U16 desc[UR6][R6.64], R32 ;  /* 0x0000002006004986 */ /* 0x0003e2000c101506 */
[----:B---3--:R-:W-:-:S02]  /*3eb0*/  LEA R2, P6, R0, R15, 0x1 ;  /* 0x0000000f00027211 */ /* 0x008fc400078c08ff */
[----:B------:R-:W-:Y:S02]  /*3ec0*/  PRMT R12, R12, 0x7632, R12 ;  /* 0x000076320c0c7816 */ /* 0x000fe4000000000c */
[----:B------:R-:W-:Y:S01]  /*3ed0*/  LEA.HI.X.SX32 R3, R0, R17, 0x1, P6 ;  /* 0x0000001100037211 */ /* 0x000fe200030f0eff */
[----:B------:R-:W-:Y:S01]  /*3ee0*/  IMAD R0, R19, 0x8, R10 ;  /* 0x0000000813007824 */ /* 0x000fe200078e020a */
[----:B------:R-:W-:Y:S01]  /*3ef0*/  ISETP.LT.AND P2, PT, R177, UR11, !P0 ;  /* 0x0000000bb1007c0c */ /* 0x000fe2000c741270 */
[----:B------:R2:W-:Y:S01]  /*3f00*/  @P3 STG.E.U16 desc[UR6][R8.64], R12 ;  /* 0x0000000c08003986 */ /* 0x0005e2000c101506 */
[----:B0-----:R-:W-:Y:S02]  /*3f10*/  LEA R4, P6, R10, R15, 0x1 ;  /* 0x0000000f0a047211 */ /* 0x001fe400078c08ff */
[----:B------:R-:W-:Y:S02]  /*3f20*/  ISETP.LT.AND P5, PT, R176, UR11, !P0 ;  /* 0x0000000bb0007c0c */ /* 0x000fe4000c7a1270 */
[----:B------:R-:W-:-:S02]  /*3f30*/  LEA.HI.X.SX32 R5, R10, R17, 0x1, P6 ;  /* 0x000000110a057211 */ /* 0x000fc400030f0eff */
[----:B-1----:R-:W-:Y:S02]  /*3f40*/  LEA R6, P6, R0, R15, 0x1 ;  /* 0x0000000f00067211 */ /* 0x002fe400078c08ff */
[----:B------:R-:W-:Y:S02]  /*3f50*/  PRMT R20, R20, 0x7632, R20 ;  /* 0x0000763214147816 */ /* 0x000fe40000000014 */
[----:B------:R-:W-:Y:S01]  /*3f60*/  PRMT R22, R22, 0x7632, R22 ;  /* 0x0000763216167816 */ /* 0x000fe20000000016 */
[----:B--2---:R-:W-:Y:S01]  /*3f70*/  IMAD R9, R19, 0x8, R0 ;  /* 0x0000000813097824 */ /* 0x004fe200078e0200 */
[----:B------:R-:W-:Y:S01]  /*3f80*/  LEA.HI.X.SX32 R7, R0, R17, 0x1, P6 ;  /* 0x0000001100077211 */ /* 0x000fe200030f0eff */
[----:B------:R0:W-:Y:S01]  /*3f90*/  @P1 STG.E.U16 desc[UR6][R2.64], R20 ;  /* 0x0000001402001986 */ /* 0x0001e2000c101506 */
[----:B------:R-:W-:Y:S01]  /*3fa0*/  ISETP.LT.AND P4, PT, R175, UR11, !P0 ;  /* 0x0000000baf007c0c */ /* 0x000fe2000c781270 */
[----:B------:R-:W-:Y:S01]  /*3fb0*/  IMAD R0, R19, 0x8, R9 ;  /* 0x0000000813007824 */ /* 0x000fe200078e0209 */
[----:B------:R-:W-:Y:S01]  /*3fc0*/  LEA R8, P6, R9, R15, 0x1 ;  /* 0x0000000f09087211 */ /* 0x000fe200078c08ff */
[----:B------:R1:W-:Y:S01]  /*3fd0*/  @P2 STG.E.U16 desc[UR6][R4.64], R22 ;  /* 0x0000001604002986 */ /* 0x0003e2000c101506 */
[----:B------:R-:W-:-:S02]  /*3fe0*/  ISETP.LT.AND P3, PT, R174, UR11, !P0 ;  /* 0x0000000bae007c0c */ /* 0x000fc4000c761270 */
[----:B------:R-:W-:Y:S02]  /*3ff0*/  LEA.HI.X.SX32 R9, R9, R17, 0x1, P6 ;  /* 0x0000001109097211 */ /* 0x000fe400030f0eff */
[----:B------:R-:W-:Y:S02]  /*4000*/  ISETP.LT.AND P1, PT, R173, UR11, !P0 ;  /* 0x0000000bad007c0c */ /* 0x000fe4000c721270 */
[----:B------:R-:W-:Y:S02]  /*4010*/  PRMT R26, R26, 0x7632, R26 ;  /* 0x000076321a1a7816 */ /* 0x000fe4000000001a */
[----:B0-----:R-:W-:Y:S02]  /*4020*/  PRMT R3, R24, 0x7632, R3 ;  /* 0x0000763218037816 */ /* 0x001fe40000000003 */
[----:B------:R-:W-:Y:S01]  /*4030*/  LEA R2, P6, R0, R15, 0x1 ;  /* 0x0000000f00027211 */ /* 0x000fe200078c08ff */
[----:B-1----:R-:W-:Y:S01]  /*4040*/  IMAD R5, R19, 0x8, R0 ;  /* 0x0000000813057824 */ /* 0x002fe200078e0200 */
[----:B------:R-:W-:Y:S01]  /*4050*/  ISETP.LT.AND P2, PT, R172, UR11, !P0 ;  /* 0x0000000bac007c0c */ /* 0x000fe2000c741270 */
[----:B------:R0:W-:Y:S01]  /*4060*/  @P5 STG.E.U16 desc[UR6][R6.64], R3 ;  /* 0x0000000306005986 */ /* 0x0001e2000c101506 */
[----:B------:R-:W-:-:S02]  /*4070*/  PRMT R28, R28, 0x7632, R28 ;  /* 0x000076321c1c7816 */ /* 0x000fc4000000001c */
[----:B------:R-:W-:Y:S01]  /*4080*/  PRMT R30, R30, 0x7632, R30 ;  /* 0x000076321e1e7816 */ /* 0x000fe2000000001e */
[----:B------:R1:W-:Y:S01]  /*4090*/  @P4 STG.E.U16 desc[UR6][R8.64], R26 ;  /* 0x0000001a08004986 */ /* 0x0003e2000c101506 */
[----:B------:R-:W-:Y:S02]  /*40a0*/  ISETP.LT.AND P5, PT, R171, UR11, !P0 ;  /* 0x0000000bab007c0c */ /* 0x000fe4000c7a1270 */
[----:B------:R-:W-:Y:S02]  /*40b0*/  ISETP.LT.AND P4, PT, R170, UR11, !P0 ;  /* 0x0000000baa007c0c */ /* 0x000fe4000c781270 */
[----:B0-----:R-:W-:Y:S01]  /*40c0*/  LEA.HI.X.SX32 R3, R0, R17, 0x1, P6 ;  /* 0x0000001100037211 */ /* 0x001fe200030f0eff */
[----:B------:R-:W-:Y:S01]  /*40d0*/  IMAD R0, R19, 0x8, R5 ;  /* 0x0000000813007824 */ /* 0x000fe200078e0205 */
[----:B------:R-:W-:-:S03]  /*40e0*/  LEA R4, P6, R5, R15, 0x1 ;  /* 0x0000000f05047211 */ /* 0x000fc600078c08ff */
[----:B------:R-:W-:Y:S01]  /*40f0*/  IMAD R10, R19, 0x8, R0 ;  /* 0x00000008130a7824 */ /* 0x000fe200078e0200 */
[----:B------:R-:W-:Y:S01]  /*4100*/  LEA.HI.X.SX32 R5, R5, R17, 0x1, P6 ;  /* 0x0000001105057211 */ /* 0x000fe200030f0eff */
[----:B------:R0:W-:Y:S01]  /*4110*/  @P3 STG.E.U16 desc[UR6][R2.64], R28 ;  /* 0x0000001c02003986 */ /* 0x0001e2000c101506 */
[C---:B------:R-:W-:Y:S02]  /*4120*/  LEA R6, P6, R0.reuse, R15, 0x1 ;  /* 0x0000000f00067211 */ /* 0x040fe400078c08ff */
[----:B------:R-:W-:Y:S01]  /*4130*/  ISETP.LT.AND P3, PT, R169, UR11, !P0 ;  /* 0x0000000ba9007c0c */ /* 0x000fe2000c761270 */
[----:B------:R-:W-:Y:S01]  /*4140*/  @P1 STG.E.U16 desc[UR6][R4.64], R30 ;  /* 0x0000001e04001986 */ /* 0x000fe2000c101506 */
[----:B------:R-:W-:Y:S01]  /*4150*/  LEA.HI.X.SX32 R7, R0, R17, 0x1, P6 ;  /* 0x0000001100077211 */ /* 0x000fe200030f0eff */
[----:B------:R-:W-:Y:S01]  /*4160*/  IMAD R0, R19, 0x8, R10 ;  /* 0x0000000813007824 */ /* 0x000fe200078e020a */
[----:B-1----:R-:W-:Y:S02]  /*4170*/  LEA R8, P6, R10, R15, 0x1 ;  /* 0x0000000f0a087211 */ /* 0x002fe400078c08ff */
[----:B------:R-:W-:-:S02]  /*4180*/  ISETP.LT.AND P1, PT, R168, UR11, !P0 ;  /* 0x0000000ba8007c0c */ /* 0x000fc4000c721270 */
[----:B------:R-:W-:Y:S01]  /*4190*/  LEA.HI.X.SX32 R9, R10, R17, 0x1, P6 ;  /* 0x000000110a097211 */ /* 0x000fe200030f0eff */
[----:B------:R-:W-:Y:S01]  /*41a0*/  IMAD R10, R19, 0x8, R0 ;  /* 0x00000008130a7824 */ /* 0x000fe200078e0200 */
[----:B0-----:R-:W-:Y:S02]  /*41b0*/  PRMT R3, R32, 0x7632, R3 ;  /* 0x0000763220037816 */ /* 0x001fe40000000003 */
[----:B------:R-:W-:-:S03]  /*41c0*/  LEA R2, P6, R0, R15, 0x1 ;  /* 0x0000000f00027211 */ /* 0x000fc600078c08ff */
[----:B------:R0:W-:Y:S01]  /*41d0*/  @P2 STG.E.U16 desc[UR6][R6.64], R3 ;  /* 0x0000000306002986 */ /* 0x0001e2000c101506 */
[----:B------:R-:W-:-:S03]  /*41e0*/  ISETP.LT.AND P2, PT, R167, UR11, !P0 ;  /* 0x0000000ba7007c0c */ /* 0x000fc6000c741270 */
[----:B------:R1:W-:Y:S01]  /*41f0*/  @P5 STG.E.U16 desc[UR6][R8.64], R13 ;  /* 0x0000000d08005986 */ /* 0x0003e2000c101506 */
[----:B------:R-:W-:Y:S02]  /*4200*/  ISETP.LT.AND P5, PT, R166, UR11, !P0 ;  /* 0x0000000ba6007c0c */ /* 0x000fe4000c7a1270 */
[----:B0-----:R-:W-:Y:S01]  /*4210*/  LEA.HI.X.SX32 R3, R0, R17, 0x1, P6 ;  /* 0x0000001100037211 */ /* 0x001fe200030f0eff */
[----:B------:R-:W-:Y:S01]  /*4220*/  IMAD R0, R19, 0x8, R10 ;  /* 0x0000000813007824 */ /* 0x000fe200078e020a */
[----:B------:R-:W-:-:S03]  /*4230*/  LEA R4, P6, R10, R15, 0x1 ;  /* 0x0000000f0a047211 */ /* 0x000fc600078c08ff */
[----:B------:R0:W-:Y:S01]  /*4240*/  @P4 STG.E.U16 desc[UR6][R2.64], R21 ;  /* 0x0000001502004986 */ /* 0x0001e2000c101506 */
[----:B------:R-:W-:Y:S01]  /*4250*/  LEA.HI.X.SX32 R5, R10, R17, 0x1, P6 ;  /* 0x000000110a057211 */ /* 0x000fe200030f0eff */
[----:B------:R-:W-:Y:S01]  /*4260*/  IMAD R10, R19, 0x8, R0 ;  /* 0x00000008130a7824 */ /* 0x000fe200078e0200 */
[C---:B------:R-:W-:Y:S02]  /*4270*/  LEA R6, P6, R0.reuse, R15, 0x1 ;  /* 0x0000000f00067211 */ /* 0x040fe400078c08ff */
[----:B------:R-:W-:Y:S01]  /*4280*/  ISETP.LT.AND P4, PT, R165, UR11, !P0 ;  /* 0x0000000ba5007c0c */ /* 0x000fe2000c781270 */
[----:B------:R2:W-:Y:S01]  /*4290*/  @P3 STG.E.U16 desc[UR6][R4.64], R23 ;  /* 0x0000001704003986 */ /* 0x0005e2000c101506 */
[----:B------:R-:W-:Y:S01]  /*42a0*/  LEA.HI.X.SX32 R7, R0, R17, 0x1, P6 ;  /* 0x0000001100077211 */ /* 0x000fe200030f0eff */
[C---:B------:R-:W-:Y:S01]  /*42b0*/  IMAD R0, R19.reuse, 0x8, R10 ;  /* 0x0000000813007824 */ /* 0x040fe200078e020a */
[----:B-1----:R-:W-:Y:S02]  /*42c0*/  LEA R8, P6, R10, R15, 0x1 ;  /* 0x0000000f0a087211 */ /* 0x002fe400078c08ff */
[----:B------:R-:W-:Y:S01]  /*42d0*/  ISETP.LT.AND P3, PT, R164, UR11, !P0 ;  /* 0x0000000ba4007c0c */ /* 0x000fe2000c761270 */
[----:B------:R1:W-:Y:S01]  /*42e0*/  @P1 STG.E.U16 desc[UR6][R6.64], R25 ;  /* 0x0000001906001986 */ /* 0x0003e2000c101506 */
[----:B------:R-:W-:Y:S01]  /*42f0*/  LEA.HI.X.SX32 R9, R10, R17, 0x1, P6 ;  /* 0x000000110a097211 */ /* 0x000fe200030f0eff */
[----:B------:R-:W-:Y:S01]  /*4300*/  IMAD R10, R19, 0x8, R0 ;  /* 0x00000008130a7824 */ /* 0x000fe200078e0200 */
[----:B0-----:R-:W-:-:S02]  /*4310*/  LEA R2, P6, R0, R15, 0x1 ;  /* 0x0000000f00027211 */ /* 0x001fc400078c08ff */
[----:B------:R-:W-:Y:S01]  /*4320*/  ISETP.LT.AND P1, PT, R163, UR11, !P0 ;  /* 0x0000000ba3007c0c */ /* 0x000fe2000c721270 */
[----:B------:R0:W-:Y:S01]  /*4330*/  @P2 STG.E.U16 desc[UR6][R8.64], R27 ;  /* 0x0000001b08002986 */ /* 0x0001e2000c101506 */
[----:B------:R-:W-:Y:S01]  /*4340*/  LEA.HI.X.SX32 R3, R0, R17, 0x1, P6 ;  /* 0x0000001100037211 */ /* 0x000fe200030f0eff */
[C---:B------:R-:W-:Y:S01]  /*4350*/  IMAD R0, R19.reuse, 0x8, R10 ;  /* 0x0000000813007824 */ /* 0x040fe200078e020a */
[----:B--2---:R-:W-:Y:S02]  /*4360*/  LEA R4, P6, R10, R15, 0x1 ;  /* 0x0000000f0a047211 */ /* 0x004fe400078c08ff */
[----:B------:R-:W-:Y:S01]  /*4370*/  ISETP.LT.AND P2, PT, R162, UR11, !P0 ;  /* 0x0000000ba2007c0c */ /* 0x000fe2000c741270 */
[----:B------:R2:W-:Y:S01]  /*4380*/  @P5 STG.E.U16 desc[UR6][R2.64], R29 ;  /* 0x0000001d02005986 */ /* 0x0005e2000c101506 */
[----:B------:R-:W-:Y:S01]  /*4390*/  LEA.HI.X.SX32 R5, R10, R17, 0x1, P6 ;  /* 0x000000110a057211 */ /* 0x000fe200030f0eff */
[----:B------:R-:W-:Y:S01]  /*43a0*/  IMAD R10, R19, 0x8, R0 ;  /* 0x00000008130a7824 */ /* 0x000fe200078e0200 */
[----:B-1----:R-:W-:-:S02]  /*43b0*/  LEA R6, P6, R0, R15, 0x1 ;  /* 0x0000000f00067211 */ /* 0x002fc400078c08ff */
[----:B------:R-:W-:Y:S01]  /*43c0*/  PRMT R21, R21, 0x7632, R21 ;  /* 0x0000763215157816 */ /* 0x000fe20000000015 */
[----:B------:R1:W-:Y:S01]  /*43d0*/  @P4 STG.E.U16 desc[UR6][R4.64], R31 ;  /* 0x0000001f04004986 */ /* 0x0003e2000c101506 */
[----:B------:R-:W-:Y:S01]  /*43e0*/  LEA.HI.X.SX32 R7, R0, R17, 0x1, P6 ;  /* 0x0000001100077211 */ /* 0x000fe200030f0eff */
[C---:B------:R-:W-:Y:S01]  /*43f0*/  IMAD R0, R19.reuse, 0x8, R10 ;  /* 0x0000000813007824 */ /* 0x040fe200078e020a */
[----:B0-----:R-:W-:Y:S02]  /*4400*/  LEA R8, P6, R10, R15, 0x1 ;  /* 0x0000000f0a087211 */ /* 0x001fe400078c08ff */
[----:B------:R-:W-:Y:S01]  /*4410*/  ISETP.LT.AND P5, PT, R160, UR11, !P0 ;  /* 0x0000000ba0007c0c */ /* 0x000fe2000c7a1270 */
[----:B------:R-:W-:Y:S01]  /*4420*/  IMAD R11, R19, 0x8, R0 ;  /* 0x00000008130b7824 */ /* 0x000fe200078e0200 */
[----:B------:R-:W-:Y:S01]  /*4430*/  LEA.HI.X.SX32 R9, R10, R17, 0x1, P6 ;  /* 0x000000110a097211 */ /* 0x000fe200030f0eff */
[----:B------:R0:W-:Y:S01]  /*4440*/  @P3 STG.E.U16 desc[UR6][R6.64], R33 ;  /* 0x0000002106003986 */ /* 0x0001e2000c101506 */
[----:B--2---:R-:W-:-:S02]  /*4450*/  LEA R2, P6, R0, R15, 0x1 ;  /* 0x0000000f00027211 */ /* 0x004fc400078c08ff */
[----:B------:R-:W-:Y:S02]  /*4460*/  ISETP.LT.AND P4, PT, R158, UR11, !P0 ;  /* 0x0000000b9e007c0c */ /* 0x000fe4000c781270 */
[----:B------:R-:W-:Y:S01]  /*4470*/  LEA.HI.X.SX32 R3, R0, R17, 0x1, P6 ;  /* 0x0000001100037211 */ /* 0x000fe200030f0eff */
[----:B------:R-:W-:Y:S01]  /*4480*/  IMAD R0, R19, 0x8, R11 ;  /* 0x0000000813007824 */ /* 0x000fe200078e020b */
[----:B-1----:R-:W-:Y:S02]  /*4490*/  PRMT R5, R13, 0x7632, R5 ;  /* 0x000076320d057816 */ /* 0x002fe40000000005 */
[----:B------:R-:W-:Y:S01]  /*44a0*/  ISETP.LT.AND P3, PT, R156, UR11, !P0 ;  /* 0x0000000b9c007c0c */ /* 0x000fe2000c761270 */
[----:B------:R-:W-:Y:S01]  /*44b0*/  IMAD R12, R19, 0x8, R0 ;  /* 0x00000008130c7824 */ /* 0x000fe200078e0200 */
[----:B------:R-:W-:Y:S01]  /*44c0*/  PRMT R23, R23, 0x7632, R23 ;  /* 0x0000763217177816 */ /* 0x000fe20000000017 */
[----:B------:R1:W-:Y:S01]  /*44d0*/  @P1 STG.E.U16 desc[UR6][R8.64], R5 ;  /* 0x0000000508001986 */ /* 0x0003e2000c101506 */
[-C--:B------:R-:W-:Y:S01]  /*44e0*/  LEA R4, P1, R11, R15.reuse, 0x1 ;  /* 0x0000000f0b047211 */ /* 0x080fe200078208ff */
[C---:B------:R-:W-:Y:S01]  /*44f0*/  IMAD R13, R19.reuse, 0x8, R12 ;  /* 0x00000008130d7824 */ /* 0x040fe200078e020c */
[-C--:B------:R-:W-:Y:S01]  /*4500*/  LEA R10, P6, R12, R15.reuse, 0x1 ;  /* 0x0000000f0c0a7211 */ /* 0x080fe200078c08ff */
[----:B------:R2:W-:Y:S01]  /*4510*/  @P2 STG.E.U16 desc[UR6][R2.64], R21 ;  /* 0x0000001502002986 */ /* 0x0005e2000c101506 */
[----:B0-----:R-:W-:Y:S01]  /*4520*/  LEA R6, P2, R0, R15, 0x1 ;  /* 0x0000000f00067211 */ /* 0x001fe200078408ff */
[----:B------:R-:W-:Y:S01]  /*4530*/  IMAD R14, R19, 0x8, R13 ;  /* 0x00000008130e7824 */ /* 0x000fe200078e020d */
[----:B------:R-:W-:-:S02]  /*4540*/  PRMT R25, R25, 0x7632, R25 ;  /* 0x0000763219197816 */ /* 0x000fc40000000019 */
[-C--:B------:R-:W-:Y:S01]  /*4550*/  LEA.HI.X.SX32 R7, R0, R17.reuse, 0x1, P2 ;  /* 0x0000001100077211 */ /* 0x080fe200010f0eff */
[----:B------:R-:W-:Y:S01]  /*4560*/  IMAD R0, R19, 0x8, R14 ;  /* 0x0000000813007824 */ /* 0x000fe200078e020e */
[----:B------:R-:W-:Y:S02]  /*4570*/  ISETP.LT.AND P2, PT, R154, UR11, !P0 ;  /* 0x0000000b9a007c0c */ /* 0x000fe4000c741270 */
[-C--:B-1----:R-:W-:Y:S02]  /*4580*/  LEA.HI.X.SX32 R5, R11, R17.reuse, 0x1, P1 ;  /* 0x000000110b057211 */ /* 0x082fe400008f0eff */
[----:B------:R-:W-:Y:S02]  /*4590*/  LEA.HI.X.SX32 R11, R12, R17, 0x1, P6 ;  /* 0x000000110c0b7211 */ /* 0x000fe400030f0eff */
[-C--:B--2---:R-:W-:Y:S01]  /*45a0*/  LEA R2, P1, R14, R15.reuse, 0x1 ;  /* 0x0000000f0e027211 */ /* 0x084fe200078208ff */
[----:B------:R0:W-:Y:S01]  /*45b0*/  @P5 STG.E.U16 desc[UR6][R4.64], R23 ;  /* 0x0000001704005986 */ /* 0x0001e2000c101506 */
[----:B------:R-:W-:-:S02]  /*45c0*/  LEA R8, P6, R13, R15, 0x1 ;  /* 0x0000000f0d087211 */ /* 0x000fc400078c08ff */
[-C--:B------:R-:W-:Y:S01]  /*45d0*/  LEA.HI.X.SX32 R3, R14, R17.reuse, 0x1, P1 ;  /* 0x000000110e037211 */ /* 0x080fe200008f0eff */
[----:B------:R0:W-:Y:S01]  /*45e0*/  @P4 STG.E.U16 desc[UR6][R6.64], R25 ;  /* 0x0000001906004986 */ /* 0x0001e2000c101506 */
[----:B------:R-:W-:Y:S02]  /*45f0*/  ISETP.LT.AND P1, PT, R152, UR11, !P0 ;  /* 0x0000000b98007c0c */ /* 0x000fe4000c721270 */
[----:B------:R-:W-:Y:S02]  /*4600*/  ISETP.LT.AND P0, PT, R150, UR11, !P0 ;  /* 0x0000000b96007c0c */ /* 0x000fe4000c701270 */
[----:B------:R-:W-:Y:S02]  /*4610*/  PRMT R27, R27, 0x7632, R27 ;  /* 0x000076321b1b7816 */ /* 0x000fe4000000001b */
[----:B------:R-:W-:Y:S02]  /*4620*/  LEA.HI.X.SX32 R9, R13, R17, 0x1, P6 ;  /* 0x000000110d097211 */ /* 0x000fe400030f0eff */
[----:B------:R-:W-:Y:S01]  /*4630*/  PRMT R29, R29, 0x7632, R29 ;  /* 0x000076321d1d7816 */ /* 0x000fe2000000001d */
[----:B------:R0:W-:Y:S01]  /*4640*/  @P3 STG.E.U16 desc[UR6][R10.64], R27 ;  /* 0x0000001b0a003986 */ /* 0x0001e2000c101506 */
[----:B------:R-:W-:-:S02]  /*4650*/  PRMT R31, R31, 0x7632, R31 ;  /* 0x000076321f1f7816 */ /* 0x000fc4000000001f */
[C---:B------:R-:W-:Y:S01]  /*4660*/  LEA R12, P6, R0.reuse, R15, 0x1 ;  /* 0x0000000f000c7211 */ /* 0x040fe200078c08ff */
[----:B------:R0:W-:Y:S03]  /*4670*/  @P2 STG.E.U16 desc[UR6][R8.64], R29 ;  /* 0x0000001d08002986 */ /* 0x0001e6000c101506 */
[----:B------:R-:W-:Y:S01]  /*4680*/  LEA.HI.X.SX32 R13, R0, R17, 0x1, P6 ;  /* 0x00000011000d7211 */ /* 0x000fe200030f0eff */
[----:B------:R0:W-:Y:S01]  /*4690*/  @P1 STG.E.U16 desc[UR6][R2.64], R31 ;  /* 0x0000001f02001986 */ /* 0x0001e2000c101506 */
[----:B------:R-:W-:Y:S07]  /*46a0*/  @!P0 EXIT ;  /* 0x000000000000894d */ /* 0x000fee0003800000 */
[----:B0-----:R-:W-:-:S05]  /*46b0*/  PRMT R6, R33, 0x7632, R6 ;  /* 0x0000763221067816 */ /* 0x001fca0000000006 */
[----:B------:R-:W-:Y:S01]  /*46c0*/  STG.E.U16 desc[UR6][R12.64], R6 ;  /* 0x000000060c007986 */ /* 0x000fe2000c101506 */
[----:B------:R-:W-:Y:S05]  /*46d0*/  EXIT ;  /* 0x000000000000794d */ /* 0x000fea0003800000 */
.L_x_3:
[----:B------:R-:W-:-:S00]  /*46e0*/  BRA `(.L_x_3) ;  /* 0xfffffffc00fc7947 */ /* 0x000fc0000383ffff */
[----:B------:R-:W-:-:S00]  /*46f0*/  NOP ;  /* 0x0000000000007918 */ /* 0x000fc00000000000 */
        /* <DEDUP_REMOVED lines=8> */
.L_x_4:


//--------------------- .nv.shared.matmul_kernel  --------------------------
	.section	.nv.shared.matmul_kernel,"aw",@nobits
	.sectionflags	@""
	.align	16
	.zero		1024


//--------------------- .nv.shared.reserved.0     --------------------------
	.section	.nv.shared.reserved.0,"aw",@nobits
	.weak		__nv_reservedSMEM_offset_0_alias
	.size		__nv_reservedSMEM_offset_0_alias, 0, 0
	.other		__nv_reservedSMEM_offset_0_alias,@"STO_CUDA_RESERVED_SHARED STV_DEFAULT"
__nv_reservedSMEM_offset_0_alias:
	.zero		0


//--------------------- .nv.constant0.matmul_kernel --------------------------
	.section	.nv.constant0.matmul_kernel,"a",@progbits
	.sectionflags	@""
	.align	4
.nv.constant0.matmul_kernel:
	.zero		608


//--------------------- SYMBOLS --------------------------

	.type		.nv.reservedSmem.offset0,@object
	.size		.nv.reservedSmem.offset0,0x4
